	.headerflags	@"EF_CUDA_TEXMODE_UNIFIED EF_CUDA_64BIT_ADDRESS EF_CUDA_SM89 EF_CUDA_VIRTUAL_SM(EF_CUDA_SM89)"
	.elftype	@"ET_EXEC"


//--------------------- .nv.info                  --------------------------
	.section	.nv.info,"",@"SHT_CUDA_INFO"
	.align	4


	//----- nvinfo : EIATTR_REGCOUNT
	.align		4
        /*0000*/ 	.byte	0x04, 0x2f
        /*0002*/ 	.short	(.L_1 - .L_0)
	.align		4
.L_0:
        /*0004*/ 	.word	index@(triton__0d1d2d3d4d5d6d7d8d9d10de11de)
        /*0008*/ 	.word	0x00000040


	//----- nvinfo : EIATTR_MAX_STACK_SIZE
	.align		4
.L_1:
        /*000c*/ 	.byte	0x04, 0x23
        /*000e*/ 	.short	(.L_3 - .L_2)
	.align		4
.L_2:
        /*0010*/ 	.word	index@(triton__0d1d2d3d4d5d6d7d8d9d10de11de)
        /*0014*/ 	.word	0x00000000


	//----- nvinfo : EIATTR_MIN_STACK_SIZE
	.align		4
.L_3:
        /*0018*/ 	.byte	0x04, 0x12
        /*001a*/ 	.short	(.L_5 - .L_4)
	.align		4
.L_4:
        /*001c*/ 	.word	index@(triton__0d1d2d3d4d5d6d7d8d9d10de11de)
        /*0020*/ 	.word	0x00000000


	//----- nvinfo : EIATTR_FRAME_SIZE
	.align		4
.L_5:
        /*0024*/ 	.byte	0x04, 0x11
        /*0026*/ 	.short	(.L_7 - .L_6)
	.align		4
.L_6:
        /*0028*/ 	.word	index@(triton__0d1d2d3d4d5d6d7d8d9d10de11de)
        /*002c*/ 	.word	0x00000000
.L_7:


//--------------------- .nv.info.triton__0d1d2d3d4d5d6d7d8d9d10de11de --------------------------
	.section	.nv.info.triton__0d1d2d3d4d5d6d7d8d9d10de11de,"",@"SHT_CUDA_INFO"
	.align	4


	//----- nvinfo : EIATTR_CUDA_API_VERSION
	.align		4
        /*0000*/ 	.byte	0x04, 0x37
        /*0002*/ 	.short	(.L_9 - .L_8)
.L_8:
        /*0004*/ 	.word	0x0000007b


	//----- nvinfo : EIATTR_PARAM_CBANK
	.align		4
.L_9:
        /*0008*/ 	.byte	0x04, 0x0a
        /*000a*/ 	.short	(.L_11 - .L_10)
	.align		4
.L_10:
        /*000c*/ 	.word	index@(.nv.constant0.triton__0d1d2d3d4d5d6d7d8d9d10de11de)
        /*0010*/ 	.short	0x0160
        /*0012*/ 	.short	0x0058


	//----- nvinfo : EIATTR_CBANK_PARAM_SIZE
	.align		4
.L_11:
        /*0014*/ 	.byte	0x03, 0x19
        /*0016*/ 	.short	0x0058


	//----- nvinfo : EIATTR_KPARAM_INFO
	.align		4
        /*0018*/ 	.byte	0x04, 0x17
        /*001a*/ 	.short	(.L_13 - .L_12)
.L_12:
        /*001c*/ 	.word	0x00000000
        /*0020*/ 	.short	0x000b
        /*0022*/ 	.short	0x0054
        /*0024*/ 	.byte	0x00, 0xf0, 0x11, 0x00


	//----- nvinfo : EIATTR_KPARAM_INFO
	.align		4
.L_13:
        /*0028*/ 	.byte	0x04, 0x17
        /*002a*/ 	.short	(.L_15 - .L_14)
.L_14:
        /*002c*/ 	.word	0x00000000
        /*0030*/ 	.short	0x000a
        /*0032*/ 	.short	0x0050
        /*0034*/ 	.byte	0x00, 0xf0, 0x11, 0x00


	//----- nvinfo : EIATTR_KPARAM_INFO
	.align		4
.L_15:
        /*0038*/ 	.byte	0x04, 0x17
        /*003a*/ 	.short	(.L_17 - .L_16)
.L_16:
        /*003c*/ 	.word	0x00000000
        /*0040*/ 	.short	0x0009
        /*0042*/ 	.short	0x0048
        /*0044*/ 	.byte	0x00, 0xf0, 0x21, 0x00


	//----- nvinfo : EIATTR_KPARAM_INFO
	.align		4
.L_17:
        /*0048*/ 	.byte	0x04, 0x17
        /*004a*/ 	.short	(.L_19 - .L_18)
.L_18:
        /*004c*/ 	.word	0x00000000
        /*0050*/ 	.short	0x0008
        /*0052*/ 	.short	0x0040
        /*0054*/ 	.byte	0x00, 0xf0, 0x21, 0x00


	//----- nvinfo : EIATTR_KPARAM_INFO
	.align		4
.L_19:
        /*0058*/ 	.byte	0x04, 0x17
        /*005a*/ 	.short	(.L_21 - .L_20)
.L_20:
        /*005c*/ 	.word	0x00000000
        /*0060*/ 	.short	0x0007
        /*0062*/ 	.short	0x0038
        /*0064*/ 	.byte	0x00, 0xf0, 0x21, 0x00


	//----- nvinfo : EIATTR_KPARAM_INFO
	.align		4
.L_21:
        /*0068*/ 	.byte	0x04, 0x17
        /*006a*/ 	.short	(.L_23 - .L_22)
.L_22:
        /*006c*/ 	.word	0x00000000
        /*0070*/ 	.short	0x0006
        /*0072*/ 	.short	0x0030
        /*0074*/ 	.byte	0x00, 0xf0, 0x21, 0x00


	//----- nvinfo : EIATTR_KPARAM_INFO
	.align		4
.L_23:
        /*0078*/ 	.byte	0x04, 0x17
        /*007a*/ 	.short	(.L_25 - .L_24)
.L_24:
        /*007c*/ 	.word	0x00000000
        /*0080*/ 	.short	0x0005
        /*0082*/ 	.short	0x0028
        /*0084*/ 	.byte	0x00, 0xf0, 0x21, 0x00


	//----- nvinfo : EIATTR_KPARAM_INFO
	.align		4
.L_25:
        /*0088*/ 	.byte	0x04, 0x17
        /*008a*/ 	.short	(.L_27 - .L_26)
.L_26:
        /*008c*/ 	.word	0x00000000
        /*0090*/ 	.short	0x0004
        /*0092*/ 	.short	0x0020
        /*0094*/ 	.byte	0x00, 0xf0, 0x21, 0x00


	//----- nvinfo : EIATTR_KPARAM_INFO
	.align		4
.L_27:
        /*0098*/ 	.byte	0x04, 0x17
        /*009a*/ 	.short	(.L_29 - .L_28)
.L_28:
        /*009c*/ 	.word	0x00000000
        /*00a0*/ 	.short	0x0003
        /*00a2*/ 	.short	0x0018
        /*00a4*/ 	.byte	0x00, 0xf0, 0x21, 0x00


	//----- nvinfo : EIATTR_KPARAM_INFO
	.align		4
.L_29:
        /*00a8*/ 	.byte	0x04, 0x17
        /*00aa*/ 	.short	(.L_31 - .L_30)
.L_30:
        /*00ac*/ 	.word	0x00000000
        /*00b0*/ 	.short	0x0002
        /*00b2*/ 	.short	0x0010
        /*00b4*/ 	.byte	0x00, 0xf0, 0x21, 0x00


	//----- nvinfo : EIATTR_KPARAM_INFO
	.align		4
.L_31:
        /*00b8*/ 	.byte	0x04, 0x17
        /*00ba*/ 	.short	(.L_33 - .L_32)
.L_32:
        /*00bc*/ 	.word	0x00000000
        /*00c0*/ 	.short	0x0001
        /*00c2*/ 	.short	0x0008
        /*00c4*/ 	.byte	0x00, 0xf0, 0x21, 0x00


	//----- nvinfo : EIATTR_KPARAM_INFO
	.align		4
.L_33:
        /*00c8*/ 	.byte	0x04, 0x17
        /*00ca*/ 	.short	(.L_35 - .L_34)
.L_34:
        /*00cc*/ 	.word	0x00000000
        /*00d0*/ 	.short	0x0000
        /*00d2*/ 	.short	0x0000
        /*00d4*/ 	.byte	0x00, 0xf0, 0x21, 0x00


	//----- nvinfo : EIATTR_MAXREG_COUNT
	.align		4
.L_35:
        /*00d8*/ 	.byte	0x03, 0x1b
        /*00da*/ 	.short	0x00ff


	//----- nvinfo : EIATTR_COOP_GROUP_MASK_REGIDS
	.align		4
        /*00dc*/ 	.byte	0x04, 0x29
        /*00de*/ 	.short	(.L_37 - .L_36)


	//   ....[0]....
.L_36:
        /*00e0*/ 	.word	0xffffffff


	//   ....[1]....
        /*00e4*/ 	.word	0xffffffff


	//   ....[2]....
        /*00e8*/ 	.word	0xffffffff


	//   ....[3]....
        /*00ec*/ 	.word	0xffffffff


	//   ....[4]....
        /*00f0*/ 	.word	0xffffffff


	//   ....[5]....
        /*00f4*/ 	.word	0xffffffff


	//   ....[6]....
        /*00f8*/ 	.word	0xffffffff


	//   ....[7]....
        /*00fc*/ 	.word	0xffffffff


	//   ....[8]....
        /*0100*/ 	.word	0xffffffff


	//   ....[9]....
        /*0104*/ 	.word	0xffffffff


	//   ....[10]....
        /*0108*/ 	.word	0xffffffff


	//   ....[11]....
        /*010c*/ 	.word	0xffffffff


	//   ....[12]....
        /*0110*/ 	.word	0xffffffff


	//   ....[13]....
        /*0114*/ 	.word	0xffffffff


	//   ....[14]....
        /*0118*/ 	.word	0xffffffff


	//   ....[15]....
        /*011c*/ 	.word	0xffffffff


	//----- nvinfo : EIATTR_COOP_GROUP_INSTR_OFFSETS
	.align		4
.L_37:
        /*0120*/ 	.byte	0x04, 0x28
        /*0122*/ 	.short	(.L_39 - .L_38)


	//   ....[0]....
.L_38:
        /*0124*/ 	.word	0x00000e50


	//   ....[1]....
        /*0128*/ 	.word	0x00000e70


	//   ....[2]....
        /*012c*/ 	.word	0x00000e90


	//   ....[3]....
        /*0130*/ 	.word	0x00000eb0


	//   ....[4]....
        /*0134*/ 	.word	0x00000ed0


	//   ....[5]....
        /*0138*/ 	.word	0x00000f20


	//   ....[6]....
        /*013c*/ 	.word	0x00000f40


	//   ....[7]....
        /*0140*/ 	.word	0x00000f70


	//   ....[8]....
        /*0144*/ 	.word	0x000021f0


	//   ....[9]....
        /*0148*/ 	.word	0x00002220


	//   ....[10]....
        /*014c*/ 	.word	0x00002240


	//   ....[11]....
        /*0150*/ 	.word	0x00002260


	//   ....[12]....
        /*0154*/ 	.word	0x00002280


	//   ....[13]....
        /*0158*/ 	.word	0x000022f0


	//   ....[14]....
        /*015c*/ 	.word	0x00002310


	//   ....[15]....
        /*0160*/ 	.word	0x00002330


	//----- nvinfo : EIATTR_EXIT_INSTR_OFFSETS
	.align		4
.L_39:
        /*0164*/ 	.byte	0x04, 0x1c
        /*0166*/ 	.short	(.L_41 - .L_40)


	//   ....[0]....
.L_40:
        /*0168*/ 	.word	0x00002ab0


	//----- nvinfo : EIATTR_MAX_THREADS
	.align		4
.L_41:
        /*016c*/ 	.byte	0x04, 0x05
        /*016e*/ 	.short	(.L_43 - .L_42)
.L_42:
        /*0170*/ 	.word	0x00000100
        /*0174*/ 	.word	0x00000001
        /*0178*/ 	.word	0x00000001
.L_43:


//--------------------- .nv.rel.action            --------------------------
	.section	.nv.rel.action,"",@"SHT_CUDA_RELOCINFO"
	.align	8
	.sectionentsize	8
        /*0000*/ 	.byte	0x73, 0x00, 0x00, 0x00, 0x00, 0x00, 0x00, 0x00, 0x00, 0x00, 0x00, 0x11, 0x25, 0x00, 0x05, 0x36


//--------------------- .nv.constant0.triton__0d1d2d3d4d5d6d7d8d9d10de11de --------------------------
	.section	.nv.constant0.triton__0d1d2d3d4d5d6d7d8d9d10de11de,"a",@progbits
	.align	4
.nv.constant0.triton__0d1d2d3d4d5d6d7d8d9d10de11de:
	.zero		440


//--------------------- .text.triton__0d1d2d3d4d5d6d7d8d9d10de11de --------------------------
	.section	.text.triton__0d1d2d3d4d5d6d7d8d9d10de11de,"ax",@progbits
	.sectionflags	@"SHF_BARRIERS=1"
	.sectioninfo	@"SHI_REGISTERS=64"
	.align	128
        .global         triton__0d1d2d3d4d5d6d7d8d9d10de11de
        .type           triton__0d1d2d3d4d5d6d7d8d9d10de11de,@function
        .size           triton__0d1d2d3d4d5d6d7d8d9d10de11de,(.L_x_5 - triton__0d1d2d3d4d5d6d7d8d9d10de11de)
        .other          triton__0d1d2d3d4d5d6d7d8d9d10de11de,@"STO_CUDA_ENTRY STV_DEFAULT"
triton__0d1d2d3d4d5d6d7d8d9d10de11de:
.text.triton__0d1d2d3d4d5d6d7d8d9d10de11de:
[----:B------:R-:W-:-:S02]  /*0000*/  MOV R1, c[0x0][0x28] ;  /* 0x00000a0000017a02 */ /* 0x000fc40000000f00 */
[----:B------:R-:W0:Y:S01]  /*0010*/  S2R R0, SR_CTAID.X ;  /* 0x0000000000007919 */ /* 0x000e220000002500 */
[----:B------:R-:W-:Y:S01]  /*0020*/  MOV R5, 0x4 ;  /* 0x0000000400057802 */ /* 0x000fe20000000f00 */
[----:B------:R-:W-:Y:S02]  /*0030*/  ULDC.64 UR6, c[0x0][0x118] ;  /* 0x0000460000067ab9 */ /* 0x000fe40000000a00 */
[----:B------:R-:W1:Y:S01]  /*0040*/  S2R R7, SR_TID.X ;  /* 0x0000000000077919 */ /* 0x000e620000002100 */
[----:B------:R-:W-:Y:S01]  /*0050*/  CS2R R50, SRZ ;  /* 0x0000000000327805 */ /* 0x000fe2000001ff00 */
[----:B------:R-:W-:Y:S01]  /*0060*/  CS2R R52, SRZ ;  /* 0x0000000000347805 */ /* 0x000fe2000001ff00 */
[----:B------:R-:W-:Y:S01]  /*0070*/  CS2R R58, SRZ ;  /* 0x00000000003a7805 */ /* 0x000fe2000001ff00 */
[----:B------:R-:W-:Y:S01]  /*0080*/  CS2R R54, SRZ ;  /* 0x0000000000367805 */ /* 0x000fe2000001ff00 */
[----:B------:R-:W-:Y:S02]  /*0090*/  UPLOP3.LUT UP0, UPT, UPT, UPT, UPT, 0x80, 0x0 ;  /* 0x000000000000789c */ /* 0x000fe40003f0f070 */
[----:B------:R-:W-:Y:S01]  /*00a0*/  UMOV UR4, URZ ;  /* 0x0000003f00047c82 */ /* 0x000fe20008000000 */
[----:B0-----:R-:W-:Y:S01]  /*00b0*/  IMAD.WIDE R4, R0, R5, c[0x0][0x188] ;  /* 0x0000620000047625 */ /* 0x001fe200078e0205 */
[----:B-1----:R-:W-:-:S04]  /*00c0*/  LOP3.LUT R3, R7, 0xff, RZ, 0xc0, !PT ;  /* 0x000000ff07037812 */ /* 0x002fc800078ec0ff */
[----:B------:R0:W5:Y:S01]  /*00d0*/  LDG.E.EL R2, [R4.64] ;  /* 0x0000000604027981 */ /* 0x000162000c2e1900 */
[----:B------:R-:W-:Y:S02]  /*00e0*/  SHF.R.U32.HI R56, RZ, 0x5, R7 ;  /* 0x00000005ff387819 */ /* 0x000fe40000011607 */
[----:B------:R-:W-:Y:S02]  /*00f0*/  SHF.R.S32.HI R57, RZ, 0x1f, R0 ;  /* 0x0000001fff397819 */ /* 0x000fe40000011400 */
[C---:B0-----:R-:W-:Y:S02]  /*0100*/  SHF.L.U32 R4, R3.reuse, 0x3, RZ ;  /* 0x0000000303047819 */ /* 0x041fe400000006ff */
[----:B------:R-:W-:Y:S02]  /*0110*/  SHF.L.U32 R5, R3, 0x2, RZ ;  /* 0x0000000203057819 */ /* 0x000fe400000006ff */
[----:B------:R-:W-:-:S02]  /*0120*/  IADD3 R6, R4, 0x4, RZ ;  /* 0x0000000404067810 */ /* 0x000fc40007ffe0ff */
.L_x_0:
[----:B------:R-:W-:Y:S01]  /*0130*/  LOP3.LUT R47, R4, UR4, RZ, 0xfc, !PT ;  /* 0x00000004042f7c12 */ /* 0x000fe2000f8efcff */
[----:B------:R-:W-:Y:S01]  /*0140*/  CS2R R8, SRZ ;  /* 0x0000000000087805 */ /* 0x000fe2000001ff00 */
[----:B------:R-:W-:Y:S01]  /*0150*/  MOV R34, 0x2 ;  /* 0x0000000200227802 */ /* 0x000fe20000000f00 */
[----:B------:R-:W-:Y:S01]  /*0160*/  CS2R R10, SRZ ;  /* 0x00000000000a7805 */ /* 0x000fe2000001ff00 */
[----:B------:R-:W-:Y:S01]  /*0170*/  ISETP.GE.U32.AND P1, PT, R47, 0x900, PT ;  /* 0x000009002f00780c */ /* 0x000fe20003f26070 */
[----:B------:R-:W-:Y:S01]  /*0180*/  IMAD R43, R0, 0x900, R47 ;  /* 0x00000900002b7824 */ /* 0x000fe200078e022f */
[----:B------:R-:W-:Y:S01]  /*0190*/  CS2R R12, SRZ ;  /* 0x00000000000c7805 */ /* 0x000fe2000001ff00 */
[----:B------:R-:W-:-:S02]  /*01a0*/  CS2R R14, SRZ ;  /* 0x00000000000e7805 */ /* 0x000fc4000001ff00 */
[----:B------:R-:W-:-:S04]  /*01b0*/  IMAD.WIDE R20, R43, R34, c[0x0][0x168] ;  /* 0x00005a002b147625 */ /* 0x000fc800078e0222 */
[----:B------:R-:W-:-:S04]  /*01c0*/  IMAD.WIDE R22, R43, R34, c[0x0][0x170] ;  /* 0x00005c002b167625 */ /* 0x000fc800078e0222 */
[----:B------:R0:W2:Y:S04]  /*01d0*/  @!P1 LDG.E.EL.128 R8, [R20.64] ;  /* 0x0000000614089981 */ /* 0x0000a8000c2e1d00 */
[----:B------:R1:W3:Y:S01]  /*01e0*/  @!P1 LDG.E.EL.128 R12, [R22.64] ;  /* 0x00000006160c9981 */ /* 0x0002e2000c2e1d00 */
[----:B------:R-:W-:Y:S01]  /*01f0*/  IADD3 R16, P0, R4, UR4, RZ ;  /* 0x0000000404107c10 */ /* 0x000fe2000ff1e0ff */
[----:B------:R-:W-:-:S03]  /*0200*/  CS2R R18, SRZ ;  /* 0x0000000000127805 */ /* 0x000fc6000001ff00 */
[----:B------:R-:W-:Y:S02]  /*0210*/  IADD3.X R17, RZ, RZ, RZ, P0, !PT ;  /* 0x000000ffff117210 */ /* 0x000fe400007fe4ff */
[C---:B------:R-:W-:Y:S02]  /*0220*/  SHF.L.U32 R44, R16.reuse, 0x2, RZ ;  /* 0x00000002102c7819 */ /* 0x040fe400000006ff */
[----:B------:R-:W-:Y:S02]  /*0230*/  SHF.L.U64.HI R38, R16, 0x2, R17 ;  /* 0x0000000210267819 */ /* 0x000fe40000010211 */
[----:B------:R-:W-:Y:S01]  /*0240*/  IADD3 R28, P0, R44, c[0x0][0x178], RZ ;  /* 0x00005e002c1c7a10 */ /* 0x000fe20007f1e0ff */
[----:B------:R-:W-:-:S03]  /*0250*/  CS2R R16, SRZ ;  /* 0x0000000000107805 */ /* 0x000fc6000001ff00 */
[----:B------:R-:W-:Y:S02]  /*0260*/  IADD3.X R29, R38, c[0x0][0x17c], RZ, P0, !PT ;  /* 0x00005f00261d7a10 */ /* 0x000fe400007fe4ff */
[----:B------:R-:W-:-:S03]  /*0270*/  MOV R60, 0x4 ;  /* 0x00000004003c7802 */ /* 0x000fc60000000f00 */
[----:B------:R4:W3:Y:S01]  /*0280*/  @!P1 LDG.E.EL.128 R16, [R28.64+0x10] ;  /* 0x000010061c109981 */ /* 0x0008e2000c2e1d00 */
[----:B0-----:R-:W-:Y:S01]  /*0290*/  CS2R R20, SRZ ;  /* 0x0000000000147805 */ /* 0x001fe2000001ff00 */
[----:B-1----:R-:W-:Y:S01]  /*02a0*/  CS2R R22, SRZ ;  /* 0x0000000000167805 */ /* 0x002fe2000001ff00 */
[----:B------:R-:W-:Y:S01]  /*02b0*/  IMAD.WIDE.U32 R36, R47, R60, c[0x0][0x178] ;  /* 0x00005e002f247625 */ /* 0x000fe200078e003c */
[----:B------:R-:W-:Y:S01]  /*02c0*/  CS2R R24, SRZ ;  /* 0x0000000000187805 */ /* 0x000fe2000001ff00 */
[----:B------:R-:W-:Y:S02]  /*02d0*/  CS2R R26, SRZ ;  /* 0x00000000001a7805 */ /* 0x000fe4000001ff00 */
[----:B------:R-:W-:Y:S01]  /*02e0*/  IMAD.WIDE R34, R43, R34, c[0x0][0x180] ;  /* 0x000060002b227625 */ /* 0x000fe200078e0222 */
[----:B------:R0:W3:Y:S01]  /*02f0*/  @!P1 LDG.E.EL.128 R20, [R36.64] ;  /* 0x0000000624149981 */ /* 0x0000e2000c2e1d00 */
[----:B------:R-:W-:Y:S02]  /*0300*/  LOP3.LUT R33, R6, UR4, RZ, 0xfc, !PT ;  /* 0x0000000406217c12 */ /* 0x000fe4000f8efcff */
[----:B------:R-:W-:Y:S01]  /*0310*/  IADD3 R44, P0, R44, c[0x0][0x190], RZ ;  /* 0x000064002c2c7a10 */ /* 0x000fe20007f1e0ff */
[----:B------:R1:W3:Y:S01]  /*0320*/  @!P1 LDG.E.EL.128 R24, [R34.64] ;  /* 0x0000000622189981 */ /* 0x0002e2000c2e1d00 */
[----:B----4-:R-:W-:Y:S01]  /*0330*/  CS2R R28, SRZ ;  /* 0x00000000001c7805 */ /* 0x010fe2000001ff00 */
[----:B------:R-:W-:Y:S01]  /*0340*/  CS2R R30, SRZ ;  /* 0x00000000001e7805 */ /* 0x000fe2000001ff00 */
[----:B------:R-:W-:Y:S01]  /*0350*/  IMAD R49, R0, 0x900, R33 ;  /* 0x0000090000317824 */ /* 0x000fe200078e0221 */
[----:B------:R-:W-:Y:S01]  /*0360*/  IADD3.X R45, R38, c[0x0][0x194], RZ, P0, !PT ;  /* 0x00006500262d7a10 */ /* 0x000fe200007fe4ff */
[----:B------:R-:W-:-:S02]  /*0370*/  CS2R R32, SRZ ;  /* 0x0000000000207805 */ /* 0x000fc4000001ff00 */
[----:B------:R-:W-:Y:S02]  /*0380*/  IMAD.WIDE R48, R49, R60, c[0x0][0x198] ;  /* 0x0000660031307625 */ /* 0x000fe400078e023c */
[----:B------:R4:W3:Y:S01]  /*0390*/  @!P1 LDG.E.EL.128 R28, [R44.64+0x10] ;  /* 0x000010062c1c9981 */ /* 0x0008e2000c2e1d00 */
[----:B-1----:R-:W-:-:S06]  /*03a0*/  CS2R R34, SRZ ;  /* 0x0000000000227805 */ /* 0x002fcc000001ff00 */
[----:B------:R2:W3:Y:S01]  /*03b0*/  @!P1 LDG.E.EL.128 R32, [R48.64] ;  /* 0x0000000630209981 */ /* 0x0004e2000c2e1d00 */
[----:B0-----:R-:W-:Y:S01]  /*03c0*/  CS2R R36, SRZ ;  /* 0x0000000000247805 */ /* 0x001fe2000001ff00 */
[----:B------:R-:W-:Y:S01]  /*03d0*/  CS2R R38, SRZ ;  /* 0x0000000000267805 */ /* 0x000fe2000001ff00 */
[----:B------:R-:W-:Y:S01]  /*03e0*/  IMAD.WIDE.U32 R46, R47, R60, c[0x0][0x190] ;  /* 0x000064002f2e7625 */ /* 0x000fe200078e003c */
[----:B------:R-:W-:-:S03]  /*03f0*/  CS2R R40, SRZ ;  /* 0x0000000000287805 */ /* 0x000fc6000001ff00 */
[----:B----4-:R-:W-:Y:S01]  /*0400*/  IMAD.WIDE R44, R43, R60, c[0x0][0x198] ;  /* 0x000066002b2c7625 */ /* 0x010fe200078e023c */
[----:B------:R0:W4:Y:S01]  /*0410*/  @!P1 LDG.E.EL.128 R36, [R46.64] ;  /* 0x000000062e249981 */ /* 0x000122000c2e1d00 */
[----:B------:R-:W-:-:S06]  /*0420*/  CS2R R42, SRZ ;  /* 0x00000000002a7805 */ /* 0x000fcc000001ff00 */
[----:B------:R1:W4:Y:S01]  /*0430*/  @!P1 LDG.E.EL.128 R40, [R44.64] ;  /* 0x000000062c289981 */ /* 0x000322000c2e1d00 */
[----:B------:R-:W-:Y:S01]  /*0440*/  PLOP3.LUT P0, PT, PT, PT, UP0, 0x80, 0x0 ;  /* 0x000000000000781c */ /* 0x000fe20003f0f008 */
[----:B------:R-:W-:Y:S02]  /*0450*/  UPLOP3.LUT UP0, UPT, UPT, UPT, UPT, 0x40, 0x0 ;  /* 0x000000000000789c */ /* 0x000fe40003f0e870 */
[----:B------:R-:W-:Y:S01]  /*0460*/  UMOV UR4, 0x800 ;  /* 0x0000080000047882 */ /* 0x000fe20000000000 */
[----:B--2---:R-:W-:Y:S02]  /*0470*/  SEL R48, R8, RZ, !P1 ;  /* 0x000000ff08307207 */ /* 0x004fe40004800000 */
[----:B------:R-:W-:Y:S02]  /*0480*/  SEL R8, R9, RZ, !P1 ;  /* 0x000000ff09087207 */ /* 0x000fe40004800000 */
[----:B---3--:R-:W-:-:S04]  /*0490*/  SEL R13, R13, RZ, !P1 ;  /* 0x000000ff0d0d7207 */ /* 0x008fc80004800000 */
[----:B0-----:R-:W-:Y:S02]  /*04a0*/  SHF.L.U32 R46, R13, 0x10, RZ ;  /* 0x000000100d2e7819 */ /* 0x001fe400000006ff */
[----:B------:R-:W-:-:S04]  /*04b0*/  PRMT R13, R8, 0x7632, R13 ;  /* 0x00007632080d7816 */ /* 0x000fc8000000000d */
[C---:B-1----:R-:W-:Y:S02]  /*04c0*/  PRMT R44, R13.reuse, 0x7632, R44 ;  /* 0x000076320d2c7816 */ /* 0x042fe4000000002c */
[----:B------:R-:W-:Y:S02]  /*04d0*/  SHF.L.U32 R9, R8, 0x10, RZ ;  /* 0x0000001008097819 */ /* 0x000fe400000006ff */
[----:B------:R-:W-:Y:S02]  /*04e0*/  SHF.L.U32 R45, R13, 0x10, RZ ;  /* 0x000000100d2d7819 */ /* 0x000fe400000006ff */
[----:B------:R-:W-:Y:S02]  /*04f0*/  SHF.L.U32 R44, R44, 0x10, RZ ;  /* 0x000000102c2c7819 */ /* 0x000fe400000006ff */
[----:B------:R-:W-:Y:S02]  /*0500*/  SEL R13, R10, RZ, !P1 ;  /* 0x000000ff0a0d7207 */ /* 0x000fe40004800000 */
[----:B------:R-:W-:Y:S01]  /*0510*/  SEL R14, R14, RZ, !P1 ;  /* 0x000000ff0e0e7207 */ /* 0x000fe20004800000 */
[----:B------:R-:W-:Y:S01]  /*0520*/  FADD R9, R9, R46 ;  /* 0x0000002e09097221 */ /* 0x000fe20000000000 */
[----:B------:R-:W-:Y:S01]  /*0530*/  FADD R10, R45, R44 ;  /* 0x0000002c2d0a7221 */ /* 0x000fe20000000000 */
[----:B------:R-:W-:-:S02]  /*0540*/  SHF.L.U32 R45, R13, 0x10, RZ ;  /* 0x000000100d2d7819 */ /* 0x000fc400000006ff */
[----:B------:R-:W-:Y:S02]  /*0550*/  SHF.L.U32 R46, R14, 0x10, RZ ;  /* 0x000000100e2e7819 */ /* 0x000fe400000006ff */
[----:B------:R-:W-:Y:S02]  /*0560*/  SEL R44, R11, RZ, !P1 ;  /* 0x000000ff0b2c7207 */ /* 0x000fe40004800000 */
[----:B------:R-:W-:Y:S01]  /*0570*/  SEL R15, R15, RZ, !P1 ;  /* 0x000000ff0f0f7207 */ /* 0x000fe20004800000 */
[----:B------:R-:W-:Y:S01]  /*0580*/  FADD R11, R45, R46 ;  /* 0x0000002e2d0b7221 */ /* 0x000fe20000000000 */
[----:B------:R-:W-:Y:S02]  /*0590*/  SHF.L.U32 R45, R44, 0x10, RZ ;  /* 0x000000102c2d7819 */ /* 0x000fe400000006ff */
[----:B------:R-:W-:Y:S02]  /*05a0*/  SHF.L.U32 R46, R15, 0x10, RZ ;  /* 0x000000100f2e7819 */ /* 0x000fe400000006ff */
[----:B------:R-:W-:-:S02]  /*05b0*/  PRMT R13, R13, 0x7632, R13 ;  /* 0x000076320d0d7816 */ /* 0x000fc4000000000d */
[----:B------:R-:W-:Y:S01]  /*05c0*/  PRMT R15, R14, 0x7632, R15 ;  /* 0x000076320e0f7816 */ /* 0x000fe2000000000f */
[----:B------:R-:W-:Y:S01]  /*05d0*/  FADD R14, R45, R46 ;  /* 0x0000002e2d0e7221 */ /* 0x000fe20000000000 */
[----:B------:R-:W-:Y:S02]  /*05e0*/  SEL R16, R16, RZ, !P1 ;  /* 0x000000ff10107207 */ /* 0x000fe40004800000 */
[----:B------:R-:W-:Y:S02]  /*05f0*/  SHF.L.U32 R13, R13, 0x10, RZ ;  /* 0x000000100d0d7819 */ /* 0x000fe400000006ff */
[----:B------:R-:W-:Y:S02]  /*0600*/  SHF.L.U32 R46, R15, 0x10, RZ ;  /* 0x000000100f2e7819 */ /* 0x000fe400000006ff */
[----:B------:R-:W-:Y:S02]  /*0610*/  SEL R17, R17, RZ, !P1 ;  /* 0x000000ff11117207 */ /* 0x000fe40004800000 */
[----:B------:R-:W-:-:S02]  /*0620*/  PRMT R44, R44, 0x7632, R44 ;  /* 0x000076322c2c7816 */ /* 0x000fc4000000002c */
[----:B------:R-:W-:Y:S02]  /*0630*/  PRMT R15, R15, 0x7632, R15 ;  /* 0x000076320f0f7816 */ /* 0x000fe4000000000f */
[----:B------:R-:W-:Y:S01]  /*0640*/  SEL R45, R18, RZ, !P1 ;  /* 0x000000ff122d7207 */ /* 0x000fe20004800000 */
[----:B------:R-:W-:Y:S01]  /*0650*/  FADD R18, R16, 1 ;  /* 0x3f80000010127421 */ /* 0x000fe20000000000 */
[----:B------:R-:W-:Y:S01]  /*0660*/  SEL R49, R12, RZ, !P1 ;  /* 0x000000ff0c317207 */ /* 0x000fe20004800000 */
[----:B------:R-:W-:Y:S01]  /*0670*/  FADD R13, R13, R46 ;  /* 0x0000002e0d0d7221 */ /* 0x000fe20000000000 */
[----:B------:R-:W-:Y:S01]  /*0680*/  SHF.L.U32 R44, R44, 0x10, RZ ;  /* 0x000000102c2c7819 */ /* 0x000fe200000006ff */
[----:B------:R-:W-:Y:S01]  /*0690*/  FADD R16, R17, 1 ;  /* 0x3f80000011107421 */ /* 0x000fe20000000000 */
[----:B------:R-:W-:Y:S01]  /*06a0*/  SHF.L.U32 R15, R15, 0x10, RZ ;  /* 0x000000100f0f7819 */ /* 0x000fe200000006ff */
[----:B------:R-:W-:Y:S01]  /*06b0*/  FADD R17, R45, 1 ;  /* 0x3f8000002d117421 */ /* 0x000fe20000000000 */
[----:B------:R-:W-:Y:S01]  /*06c0*/  SEL R19, R19, RZ, !P1 ;  /* 0x000000ff13137207 */ /* 0x000fe20004800000 */
[----:B------:R-:W-:Y:S01]  /*06d0*/  FMUL R13, R13, R16 ;  /* 0x000000100d0d7220 */ /* 0x000fe20000400000 */
[----:B------:R-:W-:Y:S01]  /*06e0*/  SHF.L.U32 R12, R48, 0x10, RZ ;  /* 0x00000010300c7819 */ /* 0x000fe200000006ff */
[----:B------:R-:W-:Y:S01]  /*06f0*/  FADD R15, R44, R15 ;  /* 0x0000000f2c0f7221 */ /* 0x000fe20000000000 */
[----:B------:R-:W-:Y:S01]  /*0700*/  SHF.L.U32 R61, R49, 0x10, RZ ;  /* 0x00000010313d7819 */ /* 0x000fe200000006ff */
[----:B------:R-:W-:Y:S01]  /*0710*/  FMUL R14, R14, R17 ;  /* 0x000000110e0e7220 */ /* 0x000fe20000400000 */
[----:B------:R-:W-:Y:S01]  /*0720*/  PRMT R48, R48, 0x7632, R48 ;  /* 0x0000763230307816 */ /* 0x000fe20000000030 */
[----:B------:R-:W-:Y:S01]  /*0730*/  FADD R16, R19, 1 ;  /* 0x3f80000013107421 */ /* 0x000fe20000000000 */
[----:B------:R-:W-:-:S02]  /*0740*/  PRMT R49, R49, 0x7632, R49 ;  /* 0x0000763231317816 */ /* 0x000fc40000000031 */
[----:B------:R-:W-:Y:S02]  /*0750*/  SEL R22, R22, RZ, !P1 ;  /* 0x000000ff16167207 */ /* 0x000fe40004800000 */
[----:B------:R-:W-:Y:S01]  /*0760*/  SEL R17, R23, RZ, !P1 ;  /* 0x000000ff17117207 */ /* 0x000fe20004800000 */
[----:B------:R-:W-:Y:S01]  /*0770*/  FMUL R15, R15, R16 ;  /* 0x000000100f0f7220 */ /* 0x000fe20000400000 */
[----:B------:R-:W-:Y:S01]  /*0780*/  SHF.L.U32 R48, R48, 0x10, RZ ;  /* 0x0000001030307819 */ /* 0x000fe200000006ff */
[----:B------:R-:W-:Y:S01]  /*0790*/  FADD R16, R22, 1 ;  /* 0x3f80000016107421 */ /* 0x000fe20000000000 */
[----:B------:R-:W-:Y:S02]  /*07a0*/  SHF.L.U32 R49, R49, 0x10, RZ ;  /* 0x0000001031317819 */ /* 0x000fe400000006ff */
[----:B------:R-:W-:Y:S01]  /*07b0*/  SEL R19, R21, RZ, !P1 ;  /* 0x000000ff15137207 */ /* 0x000fe20004800000 */
[----:B------:R-:W-:Y:S01]  /*07c0*/  FADD R17, R17, 1 ;  /* 0x3f80000011117421 */ /* 0x000fe20000000000 */
[----:B------:R-:W-:-:S02]  /*07d0*/  SEL R20, R20, RZ, !P1 ;  /* 0x000000ff14147207 */ /* 0x000fc40004800000 */
[----:B------:R-:W-:Y:S02]  /*07e0*/  SEL R26, R26, RZ, !P1 ;  /* 0x000000ff1a1a7207 */ /* 0x000fe40004800000 */
[----:B------:R-:W-:Y:S01]  /*07f0*/  SEL R27, R27, RZ, !P1 ;  /* 0x000000ff1b1b7207 */ /* 0x000fe20004800000 */
[----:B------:R-:W-:Y:S01]  /*0800*/  FADD R8, R48, R49 ;  /* 0x0000003130087221 */ /* 0x000fe20000000000 */
[----:B------:R-:W-:Y:S01]  /*0810*/  FADD R19, R19, 1 ;  /* 0x3f80000013137421 */ /* 0x000fe20000000000 */
[----:B------:R-:W-:Y:S01]  /*0820*/  FMUL R9, R9, R16 ;  /* 0x0000001009097220 */ /* 0x000fe20000400000 */
[----:B------:R-:W-:Y:S01]  /*0830*/  FADD R12, R12, R61 ;  /* 0x0000003d0c0c7221 */ /* 0x000fe20000000000 */
[----:B------:R-:W-:Y:S01]  /*0840*/  FADD R21, R20, 1 ;  /* 0x3f80000014157421 */ /* 0x000fe20000000000 */
[----:B------:R-:W-:Y:S01]  /*0850*/  FMUL R10, R10, R17 ;  /* 0x000000110a0a7220 */ /* 0x000fe20000400000 */
[----:B------:R-:W-:Y:S02]  /*0860*/  PRMT R16, R26, 0x7632, R16 ;  /* 0x000076321a107816 */ /* 0x000fe40000000010 */
[----:B------:R-:W-:Y:S01]  /*0870*/  PRMT R17, R27, 0x7632, R17 ;  /* 0x000076321b117816 */ /* 0x000fe20000000011 */
[----:B------:R-:W-:Y:S01]  /*0880*/  FMUL R8, R8, R19 ;  /* 0x0000001308087220 */ /* 0x000fe20000400000 */
[----:B------:R-:W-:Y:S01]  /*0890*/  FMUL R12, R12, R21 ;  /* 0x000000150c0c7220 */ /* 0x000fe20000400000 */
[----:B------:R-:W-:-:S02]  /*08a0*/  SHF.L.U32 R19, R16, 0x10, RZ ;  /* 0x0000001010137819 */ /* 0x000fc400000006ff */
[----:B------:R-:W-:Y:S02]  /*08b0*/  SEL R31, R31, RZ, !P1 ;  /* 0x000000ff1f1f7207 */ /* 0x000fe40004800000 */
[----:B------:R-:W-:Y:S02]  /*08c0*/  SHF.L.U32 R21, R17, 0x10, RZ ;  /* 0x0000001011157819 */ /* 0x000fe400000006ff */
[----:B------:R-:W-:Y:S02]  /*08d0*/  SEL R29, R29, RZ, !P1 ;  /* 0x000000ff1d1d7207 */ /* 0x000fe40004800000 */
[----:B------:R-:W-:Y:S02]  /*08e0*/  SEL R20, R30, RZ, !P1 ;  /* 0x000000ff1e147207 */ /* 0x000fe40004800000 */
[----:B------:R-:W-:Y:S01]  /*08f0*/  SHF.L.U32 R27, R27, 0x10, RZ ;  /* 0x000000101b1b7819 */ /* 0x000fe200000006ff */
[----:B------:R-:W-:Y:S01]  /*0900*/  FMUL R11, R11, R18 ;  /* 0x000000120b0b7220 */ /* 0x000fe20000400000 */
[----:B------:R-:W-:Y:S01]  /*0910*/  SEL R35, R35, RZ, !P1 ;  /* 0x000000ff23237207 */ /* 0x000fe20004800000 */
[C---:B-----5:R-:W-:Y:S01]  /*0920*/  FMUL R18, R2.reuse, R19 ;  /* 0x0000001302127220 */ /* 0x060fe20000400000 */
[----:B------:R-:W-:Y:S01]  /*0930*/  SEL R33, R33, RZ, !P1 ;  /* 0x000000ff21217207 */ /* 0x000fe20004800000 */
[----:B------:R-:W-:Y:S01]  /*0940*/  FMUL R16, R2, R21 ;  /* 0x0000001502107220 */ /* 0x000fe20000400000 */
[----:B------:R-:W-:Y:S01]  /*0950*/  SEL R34, R34, RZ, !P1 ;  /* 0x000000ff22227207 */ /* 0x000fe20004800000 */
[----:B------:R-:W-:Y:S01]  /*0960*/  FADD R19, R31, 1 ;  /* 0x3f8000001f137421 */ /* 0x000fe20000000000 */
[----:B------:R-:W-:Y:S01]  /*0970*/  FMUL R17, R2, R27 ;  /* 0x0000001b02117220 */ /* 0x000fe20000400000 */
[----:B------:R-:W-:Y:S01]  /*0980*/  FADD R21, R29, 1 ;  /* 0x3f8000001d157421 */ /* 0x000fe20000000000 */
[----:B------:R-:W-:Y:S01]  /*0990*/  FADD R20, R20, 1 ;  /* 0x3f80000014147421 */ /* 0x000fe20000000000 */
[----:B------:R-:W-:-:S02]  /*09a0*/  FFMA R16, R16, R19, R35 ;  /* 0x0000001310107223 */ /* 0x000fc40000000023 */
[----:B------:R-:W-:Y:S01]  /*09b0*/  FFMA R18, R18, R21, R33 ;  /* 0x0000001512127223 */ /* 0x000fe20000000021 */
[----:B------:R-:W-:-:S03]  /*09c0*/  FFMA R19, R17, R20, R34 ;  /* 0x0000001411137223 */ /* 0x000fc60000000022 */
[----:B------:R-:W-:Y:S01]  /*09d0*/  FMUL R13, R13, R18 ;  /* 0x000000120d0d7220 */ /* 0x000fe20000400000 */
[----:B------:R-:W-:Y:S01]  /*09e0*/  FMUL R14, R14, R19 ;  /* 0x000000130e0e7220 */ /* 0x000fe20000400000 */
[----:B------:R-:W-:Y:S02]  /*09f0*/  SEL R28, R28, RZ, !P1 ;  /* 0x000000ff1c1c7207 */ /* 0x000fe40004800000 */
[----:B------:R-:W-:Y:S02]  /*0a00*/  SHF.L.U32 R23, R26, 0x10, RZ ;  /* 0x000000101a177819 */ /* 0x000fe400000006ff */
[----:B------:R-:W-:Y:S02]  /*0a10*/  FSEL R14, R14, -RZ, !P1 ;  /* 0x800000ff0e0e7208 */ /* 0x000fe40004800000 */
[----:B------:R-:W-:Y:S01]  /*0a20*/  FSEL R13, R13, -RZ, !P1 ;  /* 0x800000ff0d0d7208 */ /* 0x000fe20004800000 */
[----:B------:R-:W-:Y:S01]  /*0a30*/  FMUL R15, R15, R16 ;  /* 0x000000100f0f7220 */ /* 0x000fe20000400000 */
[----:B------:R-:W-:-:S02]  /*0a40*/  SEL R24, R24, RZ, !P1 ;  /* 0x000000ff18187207 */ /* 0x000fc40004800000 */
[----:B------:R-:W-:Y:S01]  /*0a50*/  SEL R25, R25, RZ, !P1 ;  /* 0x000000ff19197207 */ /* 0x000fe20004800000 */
[----:B------:R-:W-:Y:S01]  /*0a60*/  FMUL R17, R2, R23 ;  /* 0x0000001702117220 */ /* 0x000fe20000400000 */
[----:B------:R-:W-:Y:S01]  /*0a70*/  SEL R32, R32, RZ, !P1 ;  /* 0x000000ff20207207 */ /* 0x000fe20004800000 */
[----:B------:R-:W-:Y:S01]  /*0a80*/  FADD R28, R28, 1 ;  /* 0x3f8000001c1c7421 */ /* 0x000fe20000000000 */
[----:B------:R-:W-:Y:S01]  /*0a90*/  FADD R55, R14, R55 ;  /* 0x000000370e377221 */ /* 0x000fe20000000000 */
[----:B------:R-:W-:Y:S01]  /*0aa0*/  FADD R54, R13, R54 ;  /* 0x000000360d367221 */ /* 0x000fe20000000000 */
[----:B------:R-:W-:Y:S02]  /*0ab0*/  PRMT R14, R25, 0x7632, R14 ;  /* 0x00007632190e7816 */ /* 0x000fe4000000000e */
[----:B------:R-:W-:Y:S01]  /*0ac0*/  PRMT R13, R24, 0x7632, R13 ;  /* 0x00007632180d7816 */ /* 0x000fe2000000000d */
[----:B------:R-:W-:Y:S01]  /*0ad0*/  FFMA R28, R17, R28, R32 ;  /* 0x0000001c111c7223 */ /* 0x000fe20000000020 */
[----:B------:R-:W-:-:S02]  /*0ae0*/  FSEL R16, R15, -RZ, !P1 ;  /* 0x800000ff0f107208 */ /* 0x000fc40004800000 */
[----:B----4-:R-:W-:Y:S02]  /*0af0*/  SEL R17, R38, RZ, !P1 ;  /* 0x000000ff26117207 */ /* 0x010fe40004800000 */
[----:B------:R-:W-:Y:S02]  /*0b00*/  SHF.L.U32 R25, R25, 0x10, RZ ;  /* 0x0000001019197819 */ /* 0x000fe400000006ff */
[----:B------:R-:W-:Y:S02]  /*0b10*/  SHF.L.U32 R15, R24, 0x10, RZ ;  /* 0x00000010180f7819 */ /* 0x000fe400000006ff */
[----:B------:R-:W-:Y:S02]  /*0b20*/  SEL R19, R36, RZ, !P1 ;  /* 0x000000ff24137207 */ /* 0x000fe40004800000 */
[----:B------:R-:W-:Y:S02]  /*0b30*/  SEL R20, R37, RZ, !P1 ;  /* 0x000000ff25147207 */ /* 0x000fe40004800000 */
[----:B------:R-:W-:-:S02]  /*0b40*/  SEL R18, R39, RZ, !P1 ;  /* 0x000000ff27127207 */ /* 0x000fc40004800000 */
[----:B------:R-:W-:Y:S02]  /*0b50*/  SHF.L.U32 R23, R14, 0x10, RZ ;  /* 0x000000100e177819 */ /* 0x000fe400000006ff */
[----:B------:R-:W-:Y:S01]  /*0b60*/  SHF.L.U32 R21, R13, 0x10, RZ ;  /* 0x000000100d157819 */ /* 0x000fe200000006ff */
[----:B------:R-:W-:Y:S01]  /*0b70*/  FADD R59, R16, R59 ;  /* 0x0000003b103b7221 */ /* 0x000fe20000000000 */
[----:B------:R-:W-:Y:S01]  /*0b80*/  SEL R29, R42, RZ, !P1 ;  /* 0x000000ff2a1d7207 */ /* 0x000fe20004800000 */
[----:B------:R-:W-:Y:S01]  /*0b90*/  FADD R17, R17, 1 ;  /* 0x3f80000011117421 */ /* 0x000fe20000000000 */
[----:B------:R-:W-:Y:S01]  /*0ba0*/  SEL R27, R40, RZ, !P1 ;  /* 0x000000ff281b7207 */ /* 0x000fe20004800000 */
[C---:B------:R-:W-:Y:S01]  /*0bb0*/  FMUL R14, R2.reuse, R25 ;  /* 0x00000019020e7220 */ /* 0x040fe20000400000 */
[----:B------:R-:W-:Y:S01]  /*0bc0*/  SEL R22, R41, RZ, !P1 ;  /* 0x000000ff29167207 */ /* 0x000fe20004800000 */
[----:B------:R-:W-:Y:S01]  /*0bd0*/  FMUL R16, R2, R15 ;  /* 0x0000000f02107220 */ /* 0x000fe20000400000 */
[----:B------:R-:W-:Y:S01]  /*0be0*/  SEL R26, R43, RZ, !P1 ;  /* 0x000000ff2b1a7207 */ /* 0x000fe20004800000 */
[----:B------:R-:W-:Y:S01]  /*0bf0*/  FADD R18, R18, 1 ;  /* 0x3f80000012127421 */ /* 0x000fe20000000000 */
[----:B------:R-:W-:Y:S01]  /*0c00*/  FADD R20, R20, 1 ;  /* 0x3f80000014147421 */ /* 0x000fe20000000000 */
[----:B------:R-:W-:Y:S01]  /*0c10*/  FADD R19, R19, 1 ;  /* 0x3f80000013137421 */ /* 0x000fe20000000000 */
[C---:B------:R-:W-:Y:S01]  /*0c20*/  FMUL R13, R2.reuse, R23 ;  /* 0x00000017020d7220 */ /* 0x040fe20000400000 */
[----:B------:R-:W-:Y:S01]  /*0c30*/  FMUL R15, R2, R21 ;  /* 0x00000015020f7220 */ /* 0x000fe20000400000 */
[----:B------:R-:W-:Y:S01]  /*0c40*/  FFMA R14, R14, R17, R29 ;  /* 0x000000110e0e7223 */ /* 0x000fe2000000001d */
[----:B------:R-:W-:Y:S01]  /*0c50*/  FFMA R19, R16, R19, R27 ;  /* 0x0000001310137223 */ /* 0x000fe2000000001b */
[----:B------:R-:W-:Y:S01]  /*0c60*/  FFMA R13, R13, R18, R26 ;  /* 0x000000120d0d7223 */ /* 0x000fe2000000001a */
[----:B------:R-:W-:Y:S01]  /*0c70*/  FFMA R15, R15, R20, R22 ;  /* 0x000000140f0f7223 */ /* 0x000fe20000000016 */
[----:B------:R-:W-:Y:S01]  /*0c80*/  FMUL R9, R9, R14 ;  /* 0x0000000e09097220 */ /* 0x000fe20000400000 */
[----:B------:R-:W-:Y:S01]  /*0c90*/  FMUL R11, R11, R28 ;  /* 0x0000001c0b0b7220 */ /* 0x000fe20000400000 */
[----:B------:R-:W-:Y:S01]  /*0ca0*/  FMUL R12, R12, R19 ;  /* 0x000000130c0c7220 */ /* 0x000fe20000400000 */
[----:B------:R-:W-:Y:S01]  /*0cb0*/  FMUL R10, R10, R13 ;  /* 0x0000000d0a0a7220 */ /* 0x000fe20000400000 */
[----:B------:R-:W-:Y:S01]  /*0cc0*/  FMUL R8, R8, R15 ;  /* 0x0000000f08087220 */ /* 0x000fe20000400000 */
[----:B------:R-:W-:-:S02]  /*0cd0*/  FSEL R14, R9, -RZ, !P1 ;  /* 0x800000ff090e7208 */ /* 0x000fc40004800000 */
[----:B------:R-:W-:Y:S02]  /*0ce0*/  FSEL R11, R11, -RZ, !P1 ;  /* 0x800000ff0b0b7208 */ /* 0x000fe40004800000 */
[----:B------:R-:W-:Y:S02]  /*0cf0*/  FSEL R12, R12, -RZ, !P1 ;  /* 0x800000ff0c0c7208 */ /* 0x000fe40004800000 */
[----:B------:R-:W-:Y:S02]  /*0d00*/  FSEL R13, R10, -RZ, !P1 ;  /* 0x800000ff0a0d7208 */ /* 0x000fe40004800000 */
[----:B------:R-:W-:Y:S01]  /*0d10*/  FSEL R9, R8, -RZ, !P1 ;  /* 0x800000ff08097208 */ /* 0x000fe20004800000 */
[----:B------:R-:W-:Y:S01]  /*0d20*/  FADD R58, R11, R58 ;  /* 0x0000003a0b3a7221 */ /* 0x000fe20000000000 */
[----:B------:R-:W-:Y:S01]  /*0d30*/  FADD R53, R14, R53 ;  /* 0x000000350e357221 */ /* 0x000fe20000000000 */
[----:B------:R-:W-:Y:S01]  /*0d40*/  FADD R51, R12, R51 ;  /* 0x000000330c337221 */ /* 0x000fe20000000000 */
[----:B------:R-:W-:Y:S01]  /*0d50*/  FADD R50, R13, R50 ;  /* 0x000000320d327221 */ /* 0x000fe20000000000 */
[----:B------:R-:W-:Y:S01]  /*0d60*/  FADD R52, R9, R52 ;  /* 0x0000003409347221 */ /* 0x000fe20000000000 */
[----:B------:R-:W-:Y:S05]  /*0d70*/  @P0 BRA `(.L_x_0) ;  /* 0xfffff3b000000947 */ /* 0x000fea000383ffff */
[----:B------:R-:W-:Y:S01]  /*0d80*/  FADD R52, R51, R52 ;  /* 0x0000003433347221 */ /* 0x000fe20000000000 */
[----:B------:R-:W-:-:S02]  /*0d90*/  LOP3.LUT P1, RZ, R7, 0x1f, RZ, 0xc0, !PT ;  /* 0x0000001f07ff7812 */ /* 0x000fc4000782c0ff */
[----:B------:R-:W-:Y:S01]  /*0da0*/  ISETP.GE.AND P2, PT, R7, 0x8, PT ;  /* 0x000000080700780c */ /* 0x000fe20003f46270 */
[----:B------:R-:W-:Y:S01]  /*0db0*/  FADD R53, R53, R52 ;  /* 0x0000003435357221 */ /* 0x000fe20000000000 */
[----:B------:R-:W-:Y:S02]  /*0dc0*/  SHF.L.U32 R12, R56, 0x2, RZ ;  /* 0x00000002380c7819 */ /* 0x000fe400000006ff */
[C---:B------:R-:W-:Y:S01]  /*0dd0*/  LOP3.LUT P0, RZ, R7.reuse, 0x7, RZ, 0xc0, !PT ;  /* 0x0000000707ff7812 */ /* 0x040fe2000780c0ff */
[----:B------:R-:W-:Y:S01]  /*0de0*/  FADD R53, R50, R53 ;  /* 0x0000003532357221 */ /* 0x000fe20000000000 */
[----:B------:R-:W-:Y:S02]  /*0df0*/  LOP3.LUT R12, R12, 0x1c, RZ, 0xe2, !PT ;  /* 0x0000001c0c0c7812 */ /* 0x000fe400078ee2ff */
[----:B------:R-:W-:Y:S01]  /*0e00*/  ISETP.LT.AND P0, PT, R7, 0x8, !P0 ;  /* 0x000000080700780c */ /* 0x000fe20004701270 */
[----:B------:R-:W-:-:S04]  /*0e10*/  FADD R53, R58, R53 ;  /* 0x000000353a357221 */ /* 0x000fc80000000000 */
[----:B------:R-:W-:-:S04]  /*0e20*/  FADD R54, R54, R53 ;  /* 0x0000003536367221 */ /* 0x000fc80000000000 */
[----:B------:R-:W-:-:S04]  /*0e30*/  FADD R54, R55, R54 ;  /* 0x0000003637367221 */ /* 0x000fc80000000000 */
[----:B------:R-:W-:-:S05]  /*0e40*/  FADD R54, R59, R54 ;  /* 0x000000363b367221 */ /* 0x000fca0000000000 */
[----:B------:R-:W0:Y:S02]  /*0e50*/  SHFL.BFLY PT, R9, R54, 0x10, 0x1f ;  /* 0x0e001f0036097f89 */ /* 0x000e2400000e0000 */
[----:B0-----:R-:W-:-:S05]  /*0e60*/  FADD R9, R54, R9 ;  /* 0x0000000936097221 */ /* 0x001fca0000000000 */
        /* <DEDUP_REMOVED lines=8> */
[----:B------:R-:W-:Y:S04]  /*0ef0*/  @!P1 STS [R12], R15 ;  /* 0x0000000f0c009388 */ /* 0x000fe80000000800 */
[----:B------:R-:W-:Y:S06]  /*0f00*/  BAR.SYNC 0x0 ;  /* 0x0000000000007b1d */ /* 0x000fec0000000000 */
[----:B------:R-:W0:Y:S04]  /*0f10*/  @!P2 LDS R14, [R7.X4] ;  /* 0x00000000070ea984 */ /* 0x000e280000004800 */
[----:B0-----:R-:W0:Y:S02]  /*0f20*/  SHFL.BFLY PT, R9, R14, 0x4, 0x1f ;  /* 0x0c801f000e097f89 */ /* 0x001e2400000e0000 */
[----:B0-----:R-:W-:-:S05]  /*0f30*/  FADD R11, R14, R9 ;  /* 0x000000090e0b7221 */ /* 0x001fca0000000000 */
[----:B------:R-:W0:Y:S02]  /*0f40*/  SHFL.BFLY PT, R8, R11, 0x2, 0x1f ;  /* 0x0c401f000b087f89 */ /* 0x000e2400000e0000 */
[----:B0-----:R-:W-:Y:S01]  /*0f50*/  FADD R10, R11, R8 ;  /* 0x000000080b0a7221 */ /* 0x001fe20000000000 */
[----:B------:R-:W-:-:S04]  /*0f60*/  LEA R8, P3, R0, c[0x0][0x1a0], 0x2 ;  /* 0x0000680000087a11 */ /* 0x000fc800078610ff */
[----:B------:R-:W0:Y:S01]  /*0f70*/  SHFL.BFLY PT, R13, R10, 0x1, 0x1f ;  /* 0x0c201f000a0d7f89 */ /* 0x000e2200000e0000 */
[----:B------:R-:W-:Y:S01]  /*0f80*/  LEA.HI.X R9, R0, c[0x0][0x1a4], R57, 0x2, P3 ;  /* 0x0000690000097a11 */ /* 0x000fe200018f1439 */
[----:B0-----:R-:W-:-:S05]  /*0f90*/  FADD R12, R10, R13 ;  /* 0x0000000d0a0c7221 */ /* 0x001fca0000000000 */
[----:B------:R-:W-:Y:S04]  /*0fa0*/  @P0 STS [R7.X4], R12 ;  /* 0x0000000c07000388 */ /* 0x000fe80000004800 */
[----:B------:R-:W-:Y:S06]  /*0fb0*/  BAR.SYNC 0x0 ;  /* 0x0000000000007b1d */ /* 0x000fec0000000000 */
[----:B------:R-:W2:Y:S01]  /*0fc0*/  LDG.E.EL R50, [R8.64] ;  /* 0x0000000608327981 */ /* 0x000ea2000c2e1900 */
[----:B------:R-:W-:Y:S01]  /*0fd0*/  IADD3 R51, R5, 0x400, RZ ;  /* 0x0000040005337810 */ /* 0x000fe20007ffe0ff */
[----:B------:R-:W-:Y:S01]  /*0fe0*/  CS2R R46, SRZ ;  /* 0x00000000002e7805 */ /* 0x000fe2000001ff00 */
[----:B------:R-:W-:Y:S01]  /*0ff0*/  SHF.L.U32 R48, R3, 0x5, RZ ;  /* 0x0000000503307819 */ /* 0x000fe200000006ff */
[----:B------:R-:W0:Y:S01]  /*1000*/  LDS R11, [RZ] ;  /* 0x00000000ff0b7984 */ /* 0x000e220000000800 */
[----:B------:R-:W-:Y:S01]  /*1010*/  CS2R R44, SRZ ;  /* 0x00000000002c7805 */ /* 0x000fe2000001ff00 */
[----:B------:R-:W-:Y:S01]  /*1020*/  MOV R43, RZ ;  /* 0x000000ff002b7202 */ /* 0x000fe20000000f00 */
[----:B------:R-:W-:Y:S01]  /*1030*/  CS2R R40, SRZ ;  /* 0x0000000000287805 */ /* 0x000fe2000001ff00 */
[----:B------:R-:W-:Y:S01]  /*1040*/  MOV R7, RZ ;  /* 0x000000ff00077202 */ /* 0x000fe20000000f00 */
[----:B------:R-:W-:-:S02]  /*1050*/  UPLOP3.LUT UP0, UPT, UPT, UPT, UPT, 0x80, 0x0 ;  /* 0x000000000000789c */ /* 0x000fc40003f0f070 */
[----:B------:R-:W-:Y:S01]  /*1060*/  UMOV UR4, URZ ;  /* 0x0000003f00047c82 */ /* 0x000fe20008000000 */
[----:B0-----:R-:W-:Y:S01]  /*1070*/  FMUL R11, R11, -0.5 ;  /* 0xbf0000000b0b7820 */ /* 0x001fe20000400000 */
[----:B--2---:R-:W-:-:S04]  /*1080*/  FMUL R13, R50, R50 ;  /* 0x00000032320d7220 */ /* 0x004fc80000400000 */
[----:B------:R-:W-:-:S04]  /*1090*/  FMUL R10, R50, R13 ;  /* 0x0000000d320a7220 */ /* 0x000fc80000400000 */
[----:B------:R-:W-:-:S04]  /*10a0*/  FMUL R10, R11, R10 ;  /* 0x0000000a0b0a7220 */ /* 0x000fc80000400000 */
[----:B------:R-:W-:-:S01]  /*10b0*/  FMUL R49, R10, 0.00043402778101153671741 ;  /* 0x39e38e390a317820 */ /* 0x000fc20000400000 */
.L_x_2:
[----:B------:R-:W-:Y:S01]  /*10c0*/  LOP3.LUT R39, R4, UR4, RZ, 0xfc, !PT ;  /* 0x0000000404277c12 */ /* 0x000fe2000f8efcff */
[----:B------:R-:W-:Y:S01]  /*10d0*/  CS2R R16, SRZ ;  /* 0x0000000000107805 */ /* 0x000fe2000001ff00 */
[----:B------:R-:W-:Y:S01]  /*10e0*/  MOV R24, 0x2 ;  /* 0x0000000200187802 */ /* 0x000fe20000000f00 */
[----:B------:R-:W-:Y:S01]  /*10f0*/  CS2R R18, SRZ ;  /* 0x0000000000127805 */ /* 0x000fe2000001ff00 */
[----:B------:R-:W-:Y:S01]  /*1100*/  ISETP.GE.U32.AND P3, PT, R39, 0x900, PT ;  /* 0x000009002700780c */ /* 0x000fe20003f66070 */
[----:B------:R-:W-:Y:S01]  /*1110*/  IMAD R31, R0, 0x900, R39 ;  /* 0x00000900001f7824 */ /* 0x000fe200078e0227 */
[----:B------:R-:W-:Y:S01]  /*1120*/  CS2R R12, SRZ ;  /* 0x00000000000c7805 */ /* 0x000fe2000001ff00 */
[----:B------:R-:W-:Y:S01]  /*1130*/  CS2R R14, SRZ ;  /* 0x00000000000e7805 */ /* 0x000fe2000001ff00 */
[----:B------:R-:W-:Y:S01]  /*1140*/  IADD3 R37, P4, R4, UR4, RZ ;  /* 0x0000000404257c10 */ /* 0x000fe2000ff9e0ff */
[----:B-1----:R-:W-:-:S04]  /*1150*/  IMAD.WIDE R10, R31, R24, c[0x0][0x170] ;  /* 0x00005c001f0a7625 */ /* 0x002fc800078e0218 */
[----:B------:R-:W-:Y:S01]  /*1160*/  IMAD.WIDE R8, R31, R24, c[0x0][0x168] ;  /* 0x00005a001f087625 */ /* 0x000fe200078e0218 */
[----:B------:R-:W-:Y:S02]  /*1170*/  IADD3.X R20, RZ, RZ, RZ, P4, !PT ;  /* 0x000000ffff147210 */ /* 0x000fe400027fe4ff */
[C---:B------:R-:W-:Y:S01]  /*1180*/  SHF.L.U32 R36, R37.reuse, 0x2, RZ ;  /* 0x0000000225247819 */ /* 0x040fe200000006ff */
[----:B------:R0:W2:Y:S01]  /*1190*/  @!P3 LDG.E.EF.128 R16, [R10.64] ;  /* 0x000000060a10b981 */ /* 0x0000a2000c0e1d00 */
[----:B------:R-:W-:-:S03]  /*11a0*/  SHF.L.U64.HI R37, R37, 0x2, R20 ;  /* 0x0000000225257819 */ /* 0x000fc60000010214 */
[----:B------:R1:W3:Y:S01]  /*11b0*/  @!P3 LDG.E.EF.128 R12, [R8.64] ;  /* 0x00000006080cb981 */ /* 0x0002e2000c0e1d00 */
[----:B------:R-:W-:Y:S01]  /*11c0*/  IADD3 R26, P4, R36, c[0x0][0x178], RZ ;  /* 0x00005e00241a7a10 */ /* 0x000fe20007f9e0ff */
[----:B------:R-:W-:Y:S01]  /*11d0*/  CS2R R32, SRZ ;  /* 0x0000000000207805 */ /* 0x000fe2000001ff00 */
[----:B------:R-:W-:Y:S01]  /*11e0*/  CS2R R34, SRZ ;  /* 0x0000000000227805 */ /* 0x000fe2000001ff00 */
[----:B------:R-:W-:Y:S02]  /*11f0*/  LOP3.LUT R29, R6, UR4, RZ, 0xfc, !PT ;  /* 0x00000004061d7c12 */ /* 0x000fe4000f8efcff */
[----:B------:R-:W-:Y:S02]  /*1200*/  IADD3.X R27, R37, c[0x0][0x17c], RZ, P4, !PT ;  /* 0x00005f00251b7a10 */ /* 0x000fe400027fe4ff */
[----:B------:R-:W-:Y:S01]  /*1210*/  MOV R42, 0x4 ;  /* 0x00000004002a7802 */ /* 0x000fe20000000f00 */
[----:B------:R-:W-:Y:S02]  /*1220*/  IMAD R29, R0, 0x900, R29 ;  /* 0x00000900001d7824 */ /* 0x000fe400078e021d */
[----:B------:R4:W5:Y:S01]  /*1230*/  @!P3 LDG.E.EL.128 R32, [R26.64+0x10] ;  /* 0x000010061a20b981 */ /* 0x000962000c2e1d00 */
[----:B-1----:R-:W-:Y:S01]  /*1240*/  CS2R R8, SRZ ;  /* 0x0000000000087805 */ /* 0x002fe2000001ff00 */
[----:B0-----:R-:W-:Y:S01]  /*1250*/  CS2R R10, SRZ ;  /* 0x00000000000a7805 */ /* 0x001fe2000001ff00 */
[----:B------:R-:W-:-:S05]  /*1260*/  IMAD.WIDE R20, R29, R42, c[0x0][0x160] ;  /* 0x000058001d147625 */ /* 0x000fca00078e022a */
[----:B------:R0:W5:Y:S01]  /*1270*/  @!P3 LDG.E.EL.128 R8, [R20.64] ;  /* 0x000000061408b981 */ /* 0x000162000c2e1d00 */
[----:B------:R-:W-:-:S04]  /*1280*/  IMAD.WIDE R58, R31, R42, c[0x0][0x198] ;  /* 0x000066001f3a7625 */ /* 0x000fc800078e022a */
[----:B------:R-:W-:Y:S01]  /*1290*/  IMAD.WIDE R60, R29, R42, c[0x0][0x198] ;  /* 0x000066001d3c7625 */ /* 0x000fe200078e022a */
[----:B--2---:R-:W-:Y:S02]  /*12a0*/  SEL R16, R16, RZ, !P3 ;  /* 0x000000ff10107207 */ /* 0x004fe40005800000 */
[----:B------:R-:W-:Y:S02]  /*12b0*/  SEL R17, R17, RZ, !P3 ;  /* 0x000000ff11117207 */ /* 0x000fe40005800000 */
[----:B---3--:R-:W-:Y:S02]  /*12c0*/  SEL R22, R12, RZ, !P3 ;  /* 0x000000ff0c167207 */ /* 0x008fe40005800000 */
[----:B------:R-:W-:Y:S02]  /*12d0*/  SEL R23, R13, RZ, !P3 ;  /* 0x000000ff0d177207 */ /* 0x000fe40005800000 */
[----:B------:R-:W-:Y:S02]  /*12e0*/  SEL R25, R14, RZ, !P3 ;  /* 0x000000ff0e197207 */ /* 0x000fe40005800000 */
[----:B----4-:R-:W-:-:S02]  /*12f0*/  SEL R26, R15, RZ, !P3 ;  /* 0x000000ff0f1a7207 */ /* 0x010fc40005800000 */
[----:B------:R-:W-:Y:S02]  /*1300*/  SEL R18, R18, RZ, !P3 ;  /* 0x000000ff12127207 */ /* 0x000fe40005800000 */
[----:B------:R-:W-:Y:S02]  /*1310*/  SEL R19, R19, RZ, !P3 ;  /* 0x000000ff13137207 */ /* 0x000fe40005800000 */
[----:B------:R-:W-:Y:S02]  /*1320*/  SHF.L.U32 R13, R16, 0x10, RZ ;  /* 0x00000010100d7819 */ /* 0x000fe400000006ff */
[----:B------:R-:W-:Y:S02]  /*1330*/  SHF.L.U32 R52, R22, 0x10, RZ ;  /* 0x0000001016347819 */ /* 0x000fe400000006ff */
[----:B------:R-:W-:Y:S02]  /*1340*/  SHF.L.U32 R53, R23, 0x10, RZ ;  /* 0x0000001017357819 */ /* 0x000fe400000006ff */
[----:B------:R-:W-:-:S02]  /*1350*/  SHF.L.U32 R12, R17, 0x10, RZ ;  /* 0x00000010110c7819 */ /* 0x000fc400000006ff */
[----:B------:R-:W-:Y:S02]  /*1360*/  PRMT R16, R16, 0x7632, R16 ;  /* 0x0000763210107816 */ /* 0x000fe40000000010 */
[----:B------:R-:W-:Y:S02]  /*1370*/  SHF.L.U32 R57, R25, 0x10, RZ ;  /* 0x0000001019397819 */ /* 0x000fe400000006ff */
[----:B------:R-:W-:Y:S02]  /*1380*/  SHF.L.U32 R38, R26, 0x10, RZ ;  /* 0x000000101a267819 */ /* 0x000fe400000006ff */
[----:B------:R-:W-:Y:S02]  /*1390*/  SHF.L.U32 R14, R18, 0x10, RZ ;  /* 0x00000010120e7819 */ /* 0x000fe400000006ff */
[----:B------:R-:W-:Y:S02]  /*13a0*/  SHF.L.U32 R15, R19, 0x10, RZ ;  /* 0x00000010130f7819 */ /* 0x000fe400000006ff */
[----:B------:R-:W-:-:S02]  /*13b0*/  PRMT R22, R22, 0x7632, R22 ;  /* 0x0000763216167816 */ /* 0x000fc40000000016 */
[----:B------:R-:W-:Y:S02]  /*13c0*/  PRMT R23, R23, 0x7632, R23 ;  /* 0x0000763217177816 */ /* 0x000fe40000000017 */
[----:B------:R-:W-:Y:S02]  /*13d0*/  PRMT R17, R17, 0x7632, R17 ;  /* 0x0000763211117816 */ /* 0x000fe40000000011 */
[----:B------:R-:W-:Y:S02]  /*13e0*/  PRMT R25, R25, 0x7632, R25 ;  /* 0x0000763219197816 */ /* 0x000fe40000000019 */
[----:B------:R-:W-:Y:S02]  /*13f0*/  PRMT R26, R26, 0x7632, R26 ;  /* 0x000076321a1a7816 */ /* 0x000fe4000000001a */
[----:B------:R-:W-:Y:S02]  /*1400*/  PRMT R18, R18, 0x7632, R18 ;  /* 0x0000763212127816 */ /* 0x000fe40000000012 */
[----:B------:R-:W-:-:S02]  /*1410*/  PRMT R19, R19, 0x7632, R19 ;  /* 0x0000763213137816 */ /* 0x000fc40000000013 */
[----:B0-----:R-:W-:Y:S02]  /*1420*/  SHF.L.U32 R21, R16, 0x10, RZ ;  /* 0x0000001010157819 */ /* 0x001fe400000006ff */
[----:B------:R-:W-:Y:S02]  /*1430*/  SHF.L.U32 R22, R22, 0x10, RZ ;  /* 0x0000001016167819 */ /* 0x000fe400000006ff */
[----:B------:R-:W-:Y:S02]  /*1440*/  SHF.L.U32 R23, R23, 0x10, RZ ;  /* 0x0000001017177819 */ /* 0x000fe400000006ff */
[----:B------:R-:W-:Y:S02]  /*1450*/  SHF.L.U32 R16, R17, 0x10, RZ ;  /* 0x0000001011107819 */ /* 0x000fe400000006ff */
[----:B------:R-:W-:Y:S02]  /*1460*/  SHF.L.U32 R56, R25, 0x10, RZ ;  /* 0x0000001019387819 */ /* 0x000fe400000006ff */
[----:B------:R-:W-:-:S02]  /*1470*/  SHF.L.U32 R26, R26, 0x10, RZ ;  /* 0x000000101a1a7819 */ /* 0x000fc400000006ff */
[----:B------:R-:W-:Y:S02]  /*1480*/  SHF.L.U32 R17, R18, 0x10, RZ ;  /* 0x0000001012117819 */ /* 0x000fe400000006ff */
[----:B------:R-:W-:Y:S01]  /*1490*/  SHF.L.U32 R19, R19, 0x10, RZ ;  /* 0x0000001013137819 */ /* 0x000fe200000006ff */
[----:B------:R-:W-:Y:S01]  /*14a0*/  FADD R52, R52, R13 ;  /* 0x0000000d34347221 */ /* 0x000fe20000000000 */
[----:B-----5:R-:W-:Y:S01]  /*14b0*/  SEL R32, R32, RZ, !P3 ;  /* 0x000000ff20207207 */ /* 0x020fe20005800000 */
[----:B------:R-:W-:Y:S01]  /*14c0*/  FADD R53, R53, R12 ;  /* 0x0000000c35357221 */ /* 0x000fe20000000000 */
[----:B------:R-:W-:Y:S01]  /*14d0*/  FADD R57, R57, R14 ;  /* 0x0000000e39397221 */ /* 0x000fe20000000000 */
[----:B------:R-:W-:Y:S01]  /*14e0*/  FADD R38, R38, R15 ;  /* 0x0000000f26267221 */ /* 0x000fe20000000000 */
[----:B------:R-:W-:Y:S01]  /*14f0*/  SEL R35, R35, RZ, !P3 ;  /* 0x000000ff23237207 */ /* 0x000fe20005800000 */
[----:B------:R-:W-:Y:S01]  /*1500*/  CS2R R12, SRZ ;  /* 0x00000000000c7805 */ /* 0x000fe2000001ff00 */
[----:B------:R-:W-:Y:S01]  /*1510*/  CS2R R14, SRZ ;  /* 0x00000000000e7805 */ /* 0x000fe2000001ff00 */
[----:B------:R-:W-:Y:S01]  /*1520*/  IMAD.WIDE R24, R31, R24, c[0x0][0x180] ;  /* 0x000060001f187625 */ /* 0x000fe200078e0218 */
[----:B------:R-:W-:Y:S01]  /*1530*/  FADD R54, R22, R21 ;  /* 0x0000001516367221 */ /* 0x000fe20000000000 */
[----:B------:R-:W-:Y:S01]  /*1540*/  FADD R55, R23, R16 ;  /* 0x0000001017377221 */ /* 0x000fe20000000000 */
[----:B------:R-:W-:Y:S01]  /*1550*/  FADD R56, R56, R17 ;  /* 0x0000001138387221 */ /* 0x000fe20000000000 */
[----:B------:R-:W-:Y:S01]  /*1560*/  FADD R28, R26, R19 ;  /* 0x000000131a1c7221 */ /* 0x000fe20000000000 */
[----:B------:R-:W-:Y:S01]  /*1570*/  CS2R R20, SRZ ;  /* 0x0000000000147805 */ /* 0x000fe2000001ff00 */
[----:B------:R-:W-:Y:S01]  /*1580*/  CS2R R22, SRZ ;  /* 0x0000000000167805 */ /* 0x000fe2000001ff00 */
[----:B------:R-:W-:Y:S01]  /*1590*/  CS2R R16, SRZ ;  /* 0x0000000000107805 */ /* 0x000fe2000001ff00 */
[----:B------:R-:W-:Y:S01]  /*15a0*/  CS2R R18, SRZ ;  /* 0x0000000000127805 */ /* 0x000fe2000001ff00 */
[----:B------:R-:W-:Y:S01]  /*15b0*/  FADD R32, R32, 1 ;  /* 0x3f80000020207421 */ /* 0x000fe20000000000 */
[----:B------:R-:W-:Y:S01]  /*15c0*/  IMAD.WIDE R30, R31, R42, c[0x0][0x160] ;  /* 0x000058001f1e7625 */ /* 0x000fe200078e022a */
[----:B------:R-:W-:Y:S01]  /*15d0*/  FADD R35, R35, 1 ;  /* 0x3f80000023237421 */ /* 0x000fe20000000000 */
[----:B------:R-:W-:Y:S01]  /*15e0*/  SEL R33, R33, RZ, !P3 ;  /* 0x000000ff21217207 */ /* 0x000fe20005800000 */
[----:B------:R0:W2:Y:S01]  /*15f0*/  @!P3 LDG.E.EL.128 R12, [R24.64] ;  /* 0x00000006180cb981 */ /* 0x0000a2000c2e1d00 */
[----:B------:R-:W-:Y:S01]  /*1600*/  FMUL R57, R57, R32 ;  /* 0x0000002039397220 */ /* 0x000fe20000400000 */
[----:B------:R-:W-:Y:S01]  /*1610*/  CS2R R26, SRZ ;  /* 0x00000000001a7805 */ /* 0x000fe2000001ff00 */
[----:B------:R-:W-:Y:S01]  /*1620*/  FMUL R35, R28, R35 ;  /* 0x000000231c237220 */ /* 0x000fe20000400000 */
[----:B------:R1:W3:Y:S01]  /*1630*/  @!P3 LDG.E.EL.128 R20, [R30.64] ;  /* 0x000000061e14b981 */ /* 0x0002e2000c2e1d00 */
[----:B------:R-:W-:Y:S01]  /*1640*/  SEL R32, R11, RZ, !P3 ;  /* 0x000000ff0b207207 */ /* 0x000fe20005800000 */
[----:B------:R-:W-:Y:S01]  /*1650*/  CS2R R28, SRZ ;  /* 0x00000000001c7805 */ /* 0x000fe2000001ff00 */
[----:B------:R-:W-:Y:S01]  /*1660*/  SEL R34, R34, RZ, !P3 ;  /* 0x000000ff22227207 */ /* 0x000fe20005800000 */
[----:B------:R4:W5:Y:S01]  /*1670*/  @!P3 LDG.E.EF.128 R16, [R58.64] ;  /* 0x000000063a10b981 */ /* 0x000962000c0e1d00 */
[----:B0-----:R-:W-:Y:S01]  /*1680*/  CS2R R24, SRZ ;  /* 0x0000000000187805 */ /* 0x001fe2000001ff00 */
[----:B------:R-:W-:Y:S01]  /*1690*/  FADD R11, R33, 1 ;  /* 0x3f800000210b7421 */ /* 0x000fe20000000000 */
[----:B-1----:R-:W-:-:S03]  /*16a0*/  CS2R R30, SRZ ;  /* 0x00000000001e7805 */ /* 0x002fc6000001ff00 */
[----:B------:R-:W-:Y:S01]  /*16b0*/  FMUL R11, R56, R11 ;  /* 0x0000000b380b7220 */ /* 0x000fe20000400000 */
[----:B------:R0:W3:Y:S01]  /*16c0*/  @!P3 LDG.E.EF.128 R24, [R60.64] ;  /* 0x000000063c18b981 */ /* 0x0000e2000c0e1d00 */
[CC--:B----4-:R-:W-:Y:S01]  /*16d0*/  IMAD.WIDE.U32 R58, R39.reuse, R42.reuse, c[0x0][0x190] ;  /* 0x00006400273a7625 */ /* 0x0d0fe200078e002a */
[----:B------:R-:W-:Y:S02]  /*16e0*/  FFMA R56, R50, R35, R32 ;  /* 0x0000002332387223 */ /* 0x000fe40000000020 */
[----:B------:R-:W-:Y:S02]  /*16f0*/  CS2R R32, SRZ ;  /* 0x0000000000207805 */ /* 0x000fe4000001ff00 */
[----:B------:R1:W4:Y:S01]  /*1700*/  @!P3 LDG.E.EL.128 R28, [R58.64] ;  /* 0x000000063a1cb981 */ /* 0x000322000c2e1d00 */
[----:B0-----:R-:W-:Y:S02]  /*1710*/  FADD R61, R34, 1 ;  /* 0x3f800000223d7421 */ /* 0x001fe40000000000 */
[----:B------:R-:W-:Y:S01]  /*1720*/  CS2R R34, SRZ ;  /* 0x0000000000227805 */ /* 0x000fe2000001ff00 */
[----:B-1----:R-:W-:-:S05]  /*1730*/  IMAD.WIDE.U32 R58, R39, R42, c[0x0][0x178] ;  /* 0x00005e00273a7625 */ /* 0x002fca00078e002a */
[----:B------:R0:W3:Y:S01]  /*1740*/  @!P3 LDG.E.EL.128 R32, [R58.64] ;  /* 0x000000063a20b981 */ /* 0x0000e2000c2e1d00 */
[----:B------:R-:W-:Y:S01]  /*1750*/  SEL R60, R9, RZ, !P3 ;  /* 0x000000ff093c7207 */ /* 0x000fe20005800000 */
[----:B------:R-:W-:Y:S01]  /*1760*/  FMUL R61, R38, R61 ;  /* 0x0000003d263d7220 */ /* 0x000fe20000400000 */
[----:B------:R-:W-:Y:S02]  /*1770*/  SEL R39, R10, RZ, !P3 ;  /* 0x000000ff0a277207 */ /* 0x000fe40005800000 */
[----:B------:R-:W-:Y:S01]  /*1780*/  IADD3 R10, P4, R36, c[0x0][0x190], RZ ;  /* 0x00006400240a7a10 */ /* 0x000fe20007f9e0ff */
[----:B------:R-:W-:-:S03]  /*1790*/  FFMA R60, R50, R11, R60 ;  /* 0x0000000b323c7223 */ /* 0x000fc6000000003c */
[----:B------:R-:W-:Y:S01]  /*17a0*/  IADD3.X R11, R37, c[0x0][0x194], RZ, P4, !PT ;  /* 0x00006500250b7a10 */ /* 0x000fe200027fe4ff */
[----:B0-----:R-:W-:Y:S01]  /*17b0*/  FFMA R58, R50, R61, R39 ;  /* 0x0000003d323a7223 */ /* 0x001fe20000000027 */
[----:B------:R-:W-:Y:S01]  /*17c0*/  CS2R R36, SRZ ;  /* 0x0000000000247805 */ /* 0x000fe2000001ff00 */
[----:B------:R-:W-:-:S06]  /*17d0*/  CS2R R38, SRZ ;  /* 0x0000000000267805 */ /* 0x000fcc000001ff00 */
[----:B------:R0:W3:Y:S01]  /*17e0*/  @!P3 LDG.E.EL.128 R36, [R10.64+0x10] ;  /* 0x000010060a24b981 */ /* 0x0000e2000c2e1d00 */
[----:B------:R-:W-:-:S05]  /*17f0*/  SEL R9, R8, RZ, !P3 ;  /* 0x000000ff08097207 */ /* 0x000fca0005800000 */
[----:B------:R-:W-:Y:S01]  /*1800*/  FFMA R57, R50, R57, R9 ;  /* 0x0000003932397223 */ /* 0x000fe20000000009 */
[----:B------:R-:W-:Y:S06]  /*1810*/  BAR.SYNC 0x0 ;  /* 0x0000000000007b1d */ /* 0x000fec0000000000 */
[----:B--2---:R-:W-:Y:S02]  /*1820*/  SEL R12, R12, RZ, !P3 ;  /* 0x000000ff0c0c7207 */ /* 0x004fe40005800000 */
[----:B------:R-:W-:Y:S02]  /*1830*/  SEL R13, R13, RZ, !P3 ;  /* 0x000000ff0d0d7207 */ /* 0x000fe40005800000 */
[----:B-----5:R-:W-:-:S02]  /*1840*/  SEL R16, R16, RZ, !P3 ;  /* 0x000000ff10107207 */ /* 0x020fc40005800000 */
[----:B----4-:R-:W-:Y:S02]  /*1850*/  SEL R30, R30, RZ, !P3 ;  /* 0x000000ff1e1e7207 */ /* 0x010fe40005800000 */
[----:B------:R-:W-:Y:S02]  /*1860*/  SEL R28, R28, RZ, !P3 ;  /* 0x000000ff1c1c7207 */ /* 0x000fe40005800000 */
[----:B---3--:R-:W-:Y:S02]  /*1870*/  SEL R9, R32, RZ, !P3 ;  /* 0x000000ff20097207 */ /* 0x008fe40005800000 */
[----:B------:R-:W-:Y:S02]  /*1880*/  SEL R32, R34, RZ, !P3 ;  /* 0x000000ff22207207 */ /* 0x000fe40005800000 */
[----:B------:R-:W-:-:S03]  /*1890*/  SEL R8, R35, RZ, !P3 ;  /* 0x000000ff23087207 */ /* 0x000fc60005800000 */
[----:B------:R-:W-:Y:S02]  /*18a0*/  FADD R32, R32, 1 ;  /* 0x3f80000020207421 */ /* 0x000fe40000000000 */
[----:B------:R-:W-:Y:S02]  /*18b0*/  FADD R8, R8, 1 ;  /* 0x3f80000008087421 */ /* 0x000fe40000000000 */
[----:B------:R-:W-:Y:S01]  /*18c0*/  FMUL R61, R53, R32 ;  /* 0x00000020353d7220 */ /* 0x000fe20000400000 */
[----:B------:R-:W-:Y:S01]  /*18d0*/  SHF.L.U32 R53, R12, 0x10, RZ ;  /* 0x000000100c357819 */ /* 0x000fe200000006ff */
[----:B0-----:R-:W-:Y:S01]  /*18e0*/  FMUL R11, R55, R8 ;  /* 0x00000008370b7220 */ /* 0x001fe20000400000 */
[----:B------:R-:W-:Y:S01]  /*18f0*/  FADD R55, R30, 1 ;  /* 0x3f8000001e377421 */ /* 0x000fe20000000000 */
[----:B------:R-:W-:Y:S02]  /*1900*/  SEL R30, R29, RZ, !P3 ;  /* 0x000000ff1d1e7207 */ /* 0x000fe40005800000 */
[----:B------:R-:W-:Y:S01]  /*1910*/  PRMT R29, R13, 0x7632, R29 ;  /* 0x000076320d1d7816 */ /* 0x000fe2000000001d */
[----:B------:R-:W-:Y:S01]  /*1920*/  FADD R59, R28, 1 ;  /* 0x3f8000001c3b7421 */ /* 0x000fe20000000000 */
[----:B------:R-:W-:Y:S01]  /*1930*/  FMUL R8, R2, R53 ;  /* 0x0000003502087220 */ /* 0x000fe20000400000 */
[----:B------:R-:W-:-:S02]  /*1940*/  SEL R28, R31, RZ, !P3 ;  /* 0x000000ff1f1c7207 */ /* 0x000fc40005800000 */
[----:B------:R-:W-:Y:S01]  /*1950*/  SHF.L.U32 R29, R29, 0x10, RZ ;  /* 0x000000101d1d7819 */ /* 0x000fe200000006ff */
[----:B------:R-:W-:Y:S01]  /*1960*/  FFMA R8, R8, R59, R16 ;  /* 0x0000003b08087223 */ /* 0x000fe20000000010 */
[----:B------:R-:W-:Y:S01]  /*1970*/  PRMT R12, R12, 0x7632, R12 ;  /* 0x000076320c0c7816 */ /* 0x000fe2000000000c */
[----:B------:R-:W-:Y:S01]  /*1980*/  FADD R28, R28, 1 ;  /* 0x3f8000001c1c7421 */ /* 0x000fe20000000000 */
[----:B------:R-:W-:Y:S01]  /*1990*/  SHF.L.U32 R35, R13, 0x10, RZ ;  /* 0x000000100d237819 */ /* 0x000fe200000006ff */
[----:B------:R-:W-:Y:S01]  /*19a0*/  FMUL R13, R2, R29 ;  /* 0x0000001d020d7220 */ /* 0x000fe20000400000 */
[----:B------:R-:W-:Y:S02]  /*19b0*/  SEL R16, R19, RZ, !P3 ;  /* 0x000000ff13107207 */ /* 0x000fe40005800000 */
[----:B------:R-:W-:Y:S01]  /*19c0*/  SHF.L.U32 R31, R12, 0x10, RZ ;  /* 0x000000100c1f7819 */ /* 0x000fe200000006ff */
[----:B------:R-:W-:Y:S01]  /*19d0*/  FADD R30, R30, 1 ;  /* 0x3f8000001e1e7421 */ /* 0x000fe20000000000 */
[----:B------:R-:W-:Y:S01]  /*19e0*/  SEL R17, R17, RZ, !P3 ;  /* 0x000000ff11117207 */ /* 0x000fe20005800000 */
[----:B------:R-:W-:Y:S01]  /*19f0*/  FFMA R16, R13, R28, R16 ;  /* 0x0000001c0d107223 */ /* 0x000fe20000000010 */
[----:B------:R-:W-:Y:S01]  /*1a00*/  SEL R13, R33, RZ, !P3 ;  /* 0x000000ff210d7207 */ /* 0x000fe20005800000 */
[----:B------:R-:W-:Y:S01]  /*1a10*/  FMUL R12, R2, R31 ;  /* 0x0000001f020c7220 */ /* 0x000fe20000400000 */
[----:B------:R-:W-:-:S02]  /*1a20*/  SEL R33, R22, RZ, !P3 ;  /* 0x000000ff16217207 */ /* 0x000fc40005800000 */
[----:B------:R-:W-:Y:S02]  /*1a30*/  SEL R14, R14, RZ, !P3 ;  /* 0x000000ff0e0e7207 */ /* 0x000fe40005800000 */
[----:B------:R-:W-:Y:S01]  /*1a40*/  SEL R15, R15, RZ, !P3 ;  /* 0x000000ff0f0f7207 */ /* 0x000fe20005800000 */
[----:B------:R-:W-:Y:S01]  /*1a50*/  FMUL R10, R2, R35 ;  /* 0x00000023020a7220 */ /* 0x000fe20000400000 */
[----:B------:R-:W-:Y:S01]  /*1a60*/  SEL R18, R18, RZ, !P3 ;  /* 0x000000ff12127207 */ /* 0x000fe20005800000 */
[----:B------:R-:W-:Y:S01]  /*1a70*/  FFMA R12, R12, R30, R17 ;  /* 0x0000001e0c0c7223 */ /* 0x000fe20000000011 */
[----:B------:R-:W-:Y:S01]  /*1a80*/  SEL R17, R27, RZ, !P3 ;  /* 0x000000ff1b117207 */ /* 0x000fe20005800000 */
[--C-:B------:R-:W-:Y:S01]  /*1a90*/  FFMA R22, R50, R61, R33.reuse ;  /* 0x0000003d32167223 */ /* 0x100fe20000000021 */
[----:B------:R-:W-:Y:S01]  /*1aa0*/  FADD R9, R9, 1 ;  /* 0x3f80000009097421 */ /* 0x000fe20000000000 */
[----:B------:R-:W-:Y:S02]  /*1ab0*/  PRMT R33, R15, 0x7632, R33 ;  /* 0x000076320f217816 */ /* 0x000fe40000000021 */
[----:B------:R-:W-:Y:S01]  /*1ac0*/  PRMT R27, R14, 0x7632, R27 ;  /* 0x000076320e1b7816 */ /* 0x000fe2000000001b */
[----:B------:R-:W-:Y:S01]  /*1ad0*/  FFMA R10, R10, R55, R18 ;  /* 0x000000370a0a7223 */ /* 0x000fe20000000012 */
[----:B------:R-:W-:-:S02]  /*1ae0*/  SEL R32, R20, RZ, !P3 ;  /* 0x000000ff14207207 */ /* 0x000fc40005800000 */
[----:B------:R-:W-:Y:S01]  /*1af0*/  SEL R19, R21, RZ, !P3 ;  /* 0x000000ff15137207 */ /* 0x000fe20005800000 */
[----:B------:R-:W-:Y:S01]  /*1b00*/  FADD R21, R13, 1 ;  /* 0x3f8000000d157421 */ /* 0x000fe20000000000 */
[----:B------:R-:W-:Y:S01]  /*1b10*/  SEL R20, R26, RZ, !P3 ;  /* 0x000000ff1a147207 */ /* 0x000fe20005800000 */
[----:B------:R-:W-:Y:S01]  /*1b20*/  FMUL R9, R52, R9 ;  /* 0x0000000934097220 */ /* 0x000fe20000400000 */
[----:B------:R-:W-:Y:S02]  /*1b30*/  SEL R18, R24, RZ, !P3 ;  /* 0x000000ff18127207 */ /* 0x000fe40005800000 */
[----:B------:R-:W-:Y:S02]  /*1b40*/  SEL R13, R25, RZ, !P3 ;  /* 0x000000ff190d7207 */ /* 0x000fe40005800000 */
[----:B------:R-:W-:Y:S02]  /*1b50*/  SEL R26, R37, RZ, !P3 ;  /* 0x000000ff251a7207 */ /* 0x000fe40005800000 */
[----:B------:R-:W-:-:S02]  /*1b60*/  SHF.L.U32 R25, R15, 0x10, RZ ;  /* 0x000000100f197819 */ /* 0x000fc400000006ff */
[----:B------:R-:W-:Y:S02]  /*1b70*/  SEL R36, R36, RZ, !P3 ;  /* 0x000000ff24247207 */ /* 0x000fe40005800000 */
[----:B------:R-:W-:Y:S02]  /*1b80*/  SEL R38, R38, RZ, !P3 ;  /* 0x000000ff26267207 */ /* 0x000fe40005800000 */
[----:B------:R-:W-:Y:S02]  /*1b90*/  SHF.L.U32 R33, R33, 0x10, RZ ;  /* 0x0000001021217819 */ /* 0x000fe400000006ff */
[----:B------:R-:W-:Y:S02]  /*1ba0*/  SHF.L.U32 R27, R27, 0x10, RZ ;  /* 0x000000101b1b7819 */ /* 0x000fe400000006ff */
[----:B------:R-:W-:Y:S02]  /*1bb0*/  SEL R24, R39, RZ, !P3 ;  /* 0x000000ff27187207 */ /* 0x000fe40005800000 */
[----:B------:R-:W-:Y:S01]  /*1bc0*/  SHF.L.U32 R37, R14, 0x10, RZ ;  /* 0x000000100e257819 */ /* 0x000fe200000006ff */
[----:B------:R-:W-:Y:S01]  /*1bd0*/  FMUL R54, R54, R21 ;  /* 0x0000001536367220 */ /* 0x000fe20000400000 */
[----:B------:R-:W-:Y:S01]  /*1be0*/  SEL R34, R23, RZ, !P3 ;  /* 0x000000ff17227207 */ /* 0x000fe20005800000 */
[----:B------:R-:W-:Y:S01]  /*1bf0*/  FFMA R9, R50, R9, R32 ;  /* 0x0000000932097223 */ /* 0x000fe20000000020 */
[C---:B------:R-:W-:Y:S01]  /*1c00*/  FMUL R21, R2.reuse, R25 ;  /* 0x0000001902157220 */ /* 0x040fe20000400000 */
[C---:B------:R-:W-:Y:S01]  /*1c10*/  FMUL R32, R2.reuse, R33 ;  /* 0x0000002102207220 */ /* 0x040fe20000400000 */
[----:B------:R-:W-:Y:S01]  /*1c20*/  FMUL R14, R2, R27 ;  /* 0x0000001b020e7220 */ /* 0x000fe20000400000 */
[----:B------:R-:W-:Y:S01]  /*1c30*/  FADD R39, R36, 1 ;  /* 0x3f80000024277421 */ /* 0x000fe20000000000 */
[----:B------:R-:W-:Y:S01]  /*1c40*/  FADD R24, R24, 1 ;  /* 0x3f80000018187421 */ /* 0x000fe20000000000 */
[----:B------:R-:W-:Y:S01]  /*1c50*/  FADD R61, R38, 1 ;  /* 0x3f800000263d7421 */ /* 0x000fe20000000000 */
[----:B------:R-:W-:Y:S01]  /*1c60*/  FADD R26, R26, 1 ;  /* 0x3f8000001a1a7421 */ /* 0x000fe20000000000 */
[----:B------:R-:W-:Y:S01]  /*1c70*/  FMUL R15, R2, R37 ;  /* 0x00000025020f7220 */ /* 0x000fe20000400000 */
[C---:B------:R-:W-:Y:S01]  /*1c80*/  FFMA R19, R50.reuse, R54, R19 ;  /* 0x0000003632137223 */ /* 0x040fe20000000013 */
[----:B------:R-:W-:Y:S01]  /*1c90*/  FFMA R11, R50, R11, R34 ;  /* 0x0000000b320b7223 */ /* 0x000fe20000000022 */
[----:B------:R-:W-:Y:S01]  /*1ca0*/  FFMA R17, R32, R24, R17 ;  /* 0x0000001820117223 */ /* 0x000fe20000000011 */
[----:B------:R-:W-:Y:S01]  /*1cb0*/  FFMA R21, R21, R61, R20 ;  /* 0x0000003d15157223 */ /* 0x000fe20000000014 */
[----:B------:R-:W-:Y:S01]  /*1cc0*/  FFMA R13, R14, R26, R13 ;  /* 0x0000001a0e0d7223 */ /* 0x000fe2000000000d */
[----:B------:R-:W-:Y:S01]  /*1cd0*/  FFMA R18, R15, R39, R18 ;  /* 0x000000270f127223 */ /* 0x000fe20000000012 */
[C---:B------:R-:W-:Y:S01]  /*1ce0*/  FFMA R9, R49.reuse, R8, R9 ;  /* 0x0000000831097223 */ /* 0x040fe20000000009 */
        /* <DEDUP_REMOVED lines=14> */
[----:B------:R-:W-:Y:S01]  /*1dd0*/  FFMA R12, R49, R18, R57 ;  /* 0x00000012310c7223 */ /* 0x000fe20000000039 */
[----:B------:R-:W-:Y:S04]  /*1de0*/  STS.128 [R48], R8 ;  /* 0x0000000830007388 */ /* 0x000fe80000000c00 */
[----:B------:R-:W-:Y:S04]  /*1df0*/  STS.128 [R48+0x10], R12 ;  /* 0x0000100c30007388 */ /* 0x000fe80000000c00 */
[----:B------:R-:W-:Y:S06]  /*1e00*/  BAR.SYNC 0x0 ;  /* 0x0000000000007b1d */ /* 0x000fec0000000000 */
[----:B------:R-:W0:Y:S04]  /*1e10*/  LDS.128 R16, [R3.X16] ;  /* 0x0000000003107984 */ /* 0x000e28000000cc00 */
[----:B------:R-:W1:Y:S01]  /*1e20*/  LDS.128 R20, [R3.X16+0x1000] ;  /* 0x0010000003147984 */ /* 0x000e62000000cc00 */
[----:B------:R-:W-:Y:S01]  /*1e30*/  FMUL R30, R30, R9 ;  /* 0x000000091e1e7220 */ /* 0x000fe20000400000 */
[----:B------:R-:W-:-:S04]  /*1e40*/  LOP3.LUT R9, R5, UR4, RZ, 0xfc, !PT ;  /* 0x0000000405097c12 */ /* 0x000fc8000f8efcff */
[----:B------:R-:W-:Y:S01]  /*1e50*/  ISETP.GE.U32.AND P4, PT, R9, 0x900, PT ;  /* 0x000009000900780c */ /* 0x000fe20003f86070 */
[----:B------:R-:W-:Y:S01]  /*1e60*/  IMAD R9, R0, 0x900, R9 ;  /* 0x0000090000097824 */ /* 0x000fe200078e0209 */
[----:B------:R-:W-:Y:S01]  /*1e70*/  FMUL R32, R59, R8 ;  /* 0x000000083b207220 */ /* 0x000fe20000400000 */
[----:B------:R-:W-:Y:S01]  /*1e80*/  FMUL R28, R28, R11 ;  /* 0x0000000b1c1c7220 */ /* 0x000fe20000400000 */
[----:B------:R-:W-:Y:S01]  /*1e90*/  LOP3.LUT R11, R51, UR4, RZ, 0xfc, !PT ;  /* 0x00000004330b7c12 */ /* 0x000fe2000f8efcff */
[----:B------:R-:W-:Y:S01]  /*1ea0*/  IMAD.WIDE R8, R9, R42, c[0x0][0x160] ;  /* 0x0000580009087625 */ /* 0x000fe200078e022a */
[----:B------:R-:W-:Y:S02]  /*1eb0*/  FMUL R34, R55, R10 ;  /* 0x0000000a37227220 */ /* 0x000fe40000400000 */
[----:B------:R-:W-:Y:S01]  /*1ec0*/  ISETP.GE.U32.AND P5, PT, R11, 0x900, PT ;  /* 0x000009000b00780c */ /* 0x000fe20003fa6070 */
[----:B------:R-:W-:Y:S01]  /*1ed0*/  FMUL R26, R26, R13 ;  /* 0x0000000d1a1a7220 */ /* 0x000fe20000400000 */
[----:B------:R-:W-:Y:S01]  /*1ee0*/  FMUL R14, R61, R14 ;  /* 0x0000000e3d0e7220 */ /* 0x000fe20000400000 */
[----:B------:R-:W-:Y:S01]  /*1ef0*/  FMUL R24, R24, R15 ;  /* 0x0000000f18187220 */ /* 0x000fe20000400000 */
[----:B------:R-:W-:Y:S01]  /*1f00*/  FMUL R12, R39, R12 ;  /* 0x0000000c270c7220 */ /* 0x000fe20000400000 */
[----:B------:R-:W-:Y:S01]  /*1f10*/  IMAD R11, R0, 0x900, R11 ;  /* 0x00000900000b7824 */ /* 0x000fe200078e020b */
[----:B------:R-:W-:Y:S01]  /*1f20*/  FMUL R34, R35, R34 ;  /* 0x0000002223227220 */ /* 0x000fe20000400000 */
[----:B------:R-:W-:Y:S01]  /*1f30*/  FMUL R32, R53, R32 ;  /* 0x0000002035207220 */ /* 0x000fe20000400000 */
[----:B------:R-:W-:Y:S01]  /*1f40*/  FMUL R28, R29, R28 ;  /* 0x0000001c1d1c7220 */ /* 0x000fe20000400000 */
[----:B------:R-:W-:Y:S01]  /*1f50*/  FMUL R31, R31, R30 ;  /* 0x0000001e1f1f7220 */ /* 0x000fe20000400000 */
[----:B------:R-:W-:Y:S01]  /*1f60*/  FMUL R24, R33, R24 ;  /* 0x0000001821187220 */ /* 0x000fe20000400000 */
[----:B------:R-:W-:Y:S01]  /*1f70*/  FMUL R14, R25, R14 ;  /* 0x0000000e190e7220 */ /* 0x000fe20000400000 */
[----:B------:R-:W-:Y:S01]  /*1f80*/  FMUL R26, R27, R26 ;  /* 0x0000001a1b1a7220 */ /* 0x000fe20000400000 */
[----:B------:R-:W-:Y:S01]  /*1f90*/  FMUL R12, R37, R12 ;  /* 0x0000000c250c7220 */ /* 0x000fe20000400000 */
[----:B------:R-:W-:Y:S01]  /*1fa0*/  IMAD.WIDE R10, R11, R42, c[0x0][0x160] ;  /* 0x000058000b0a7625 */ /* 0x000fe200078e022a */
[----:B0-----:R0:W-:Y:S01]  /*1fb0*/  @!P4 STG.E.128 [R8.64], R16 ;  /* 0x000000100800c986 */ /* 0x0011e2000c101d06 */
[----:B------:R-:W-:-:S02]  /*1fc0*/  PLOP3.LUT P4, PT, PT, PT, UP0, 0x80, 0x0 ;  /* 0x000000000000781c */ /* 0x000fc40003f8f008 */
[----:B------:R-:W-:Y:S02]  /*1fd0*/  FSEL R34, R34, -RZ, !P3 ;  /* 0x800000ff22227208 */ /* 0x000fe40005800000 */
[----:B------:R-:W-:Y:S02]  /*1fe0*/  FSEL R32, R32, -RZ, !P3 ;  /* 0x800000ff20207208 */ /* 0x000fe40005800000 */
[----:B------:R-:W-:Y:S02]  /*1ff0*/  FSEL R29, R28, -RZ, !P3 ;  /* 0x800000ff1c1d7208 */ /* 0x000fe40005800000 */
[----:B------:R-:W-:Y:S02]  /*2000*/  FSEL R31, R31, -RZ, !P3 ;  /* 0x800000ff1f1f7208 */ /* 0x000fe40005800000 */
[----:B------:R-:W-:Y:S02]  /*2010*/  FSEL R24, R24, -RZ, !P3 ;  /* 0x800000ff18187208 */ /* 0x000fe40005800000 */
[----:B------:R-:W-:-:S02]  /*2020*/  FSEL R14, R14, -RZ, !P3 ;  /* 0x800000ff0e0e7208 */ /* 0x000fc40005800000 */
[----:B------:R-:W-:Y:S01]  /*2030*/  FSEL R12, R12, -RZ, !P3 ;  /* 0x800000ff0c0c7208 */ /* 0x000fe20005800000 */
[----:B-1----:R1:W-:Y:S01]  /*2040*/  @!P5 STG.E.128 [R10.64], R20 ;  /* 0x000000140a00d986 */ /* 0x0023e2000c101d06 */
[----:B0-----:R-:W-:Y:S01]  /*2050*/  FSEL R9, R26, -RZ, !P3 ;  /* 0x800000ff1a097208 */ /* 0x001fe20005800000 */
[----:B------:R-:W-:Y:S02]  /*2060*/  UPLOP3.LUT UP0, UPT, UPT, UPT, UPT, 0x40, 0x0 ;  /* 0x000000000000789c */ /* 0x000fe40003f0e870 */
[----:B------:R-:W-:Y:S01]  /*2070*/  UMOV UR4, 0x800 ;  /* 0x0000080000047882 */ /* 0x000fe20000000000 */
[----:B------:R-:W-:Y:S01]  /*2080*/  FADD R45, R34, R45 ;  /* 0x0000002d222d7221 */ /* 0x000fe20000000000 */
[----:B------:R-:W-:Y:S01]  /*2090*/  FADD R47, R32, R47 ;  /* 0x0000002f202f7221 */ /* 0x000fe20000000000 */
[----:B------:R-:W-:Y:S01]  /*20a0*/  FADD R44, R29, R44 ;  /* 0x0000002c1d2c7221 */ /* 0x000fe20000000000 */
[----:B------:R-:W-:Y:S01]  /*20b0*/  FADD R46, R31, R46 ;  /* 0x0000002e1f2e7221 */ /* 0x000fe20000000000 */
[----:B------:R-:W-:Y:S01]  /*20c0*/  FADD R7, R24, R7 ;  /* 0x0000000718077221 */ /* 0x000fe20000000000 */
[----:B------:R-:W-:Y:S01]  /*20d0*/  FADD R41, R14, R41 ;  /* 0x000000290e297221 */ /* 0x000fe20000000000 */
[----:B------:R-:W-:Y:S01]  /*20e0*/  FADD R40, R9, R40 ;  /* 0x0000002809287221 */ /* 0x000fe20000000000 */
[----:B------:R-:W-:Y:S01]  /*20f0*/  FADD R43, R12, R43 ;  /* 0x0000002b0c2b7221 */ /* 0x000fe20000000000 */
[----:B------:R-:W-:Y:S01]  /*2100*/  @!P4 CALL.REL.NOINC `(.L_x_1) ;  /* 0x000000100000c944 */ /* 0x000fe20003c00000 */
[----:B------:R-:W-:Y:S05]  /*2110*/  BRA `(.L_x_2) ;  /* 0xffffefa000007947 */ /* 0x000fea000383ffff */
.L_x_1:
[----:B------:R-:W-:Y:S01]  /*2120*/  FADD R46, R47, R46 ;  /* 0x0000002e2f2e7221 */ /* 0x000fe20000000000 */
[----:B-1----:R-:W0:Y:S01]  /*2130*/  S2R R11, SR_TID.X ;  /* 0x00000000000b7919 */ /* 0x002e220000002100 */
[----:B------:R-:W-:-:S02]  /*2140*/  UPLOP3.LUT UP0, UPT, UPT, UPT, UPT, 0x80, 0x0 ;  /* 0x000000000000789c */ /* 0x000fc40003f0f070 */
[----:B------:R-:W-:Y:S01]  /*2150*/  FADD R45, R45, R46 ;  /* 0x0000002e2d2d7221 */ /* 0x000fe20000000000 */
[----:B------:R-:W-:Y:S06]  /*2160*/  BAR.SYNC 0x0 ;  /* 0x0000000000007b1d */ /* 0x000fec0000000000 */
[----:B------:R-:W-:Y:S01]  /*2170*/  FADD R44, R44, R45 ;  /* 0x0000002d2c2c7221 */ /* 0x000fe20000000000 */
[----:B------:R-:W-:-:S03]  /*2180*/  UMOV UR4, URZ ;  /* 0x0000003f00047c82 */ /* 0x000fc60008000000 */
[----:B------:R-:W-:-:S04]  /*2190*/  FADD R43, R43, R44 ;  /* 0x0000002c2b2b7221 */ /* 0x000fc80000000000 */
[----:B------:R-:W-:-:S04]  /*21a0*/  FADD R40, R40, R43 ;  /* 0x0000002b28287221 */ /* 0x000fc80000000000 */
[----:B------:R-:W-:Y:S01]  /*21b0*/  FADD R40, R41, R40 ;  /* 0x0000002829287221 */ /* 0x000fe20000000000 */
[----:B0-----:R-:W-:-:S03]  /*21c0*/  SHF.R.U32.HI R12, RZ, 0x5, R11 ;  /* 0x00000005ff0c7819 */ /* 0x001fc6000001160b */
[----:B------:R-:W-:Y:S01]  /*21d0*/  FADD R40, R7, R40 ;  /* 0x0000002807287221 */ /* 0x000fe20000000000 */
[----:B------:R-:W-:-:S04]  /*21e0*/  SHF.L.U32 R12, R12, 0x2, RZ ;  /* 0x000000020c0c7819 */ /* 0x000fc800000006ff */
[----:B------:R-:W0:Y:S01]  /*21f0*/  SHFL.BFLY PT, R3, R40, 0x10, 0x1f ;  /* 0x0e001f0028037f89 */ /* 0x000e2200000e0000 */
[----:B------:R-:W-:Y:S01]  /*2200*/  LOP3.LUT R12, R12, 0x1c, RZ, 0xe2, !PT ;  /* 0x0000001c0c0c7812 */ /* 0x000fe200078ee2ff */
        /* <DEDUP_REMOVED lines=11> */
[----:B------:R-:W0:Y:S01]  /*22c0*/  @!P2 LDS R9, [R11.X4] ;  /* 0x000000000b09a984 */ /* 0x000e220000004800 */
[----:B------:R-:W-:-:S04]  /*22d0*/  FMUL R7, R2, R2 ;  /* 0x0000000202077220 */ /* 0x000fc80000400000 */
[----:B------:R-:W-:Y:S01]  /*22e0*/  FMUL R12, R2, R7 ;  /* 0x00000007020c7220 */ /* 0x000fe20000400000 */
[----:B0-----:R-:W0:Y:S02]  /*22f0*/  SHFL.BFLY PT, R8, R9, 0x4, 0x1f ;  /* 0x0c801f0009087f89 */ /* 0x001e2400000e0000 */
[----:B0-----:R-:W-:-:S05]  /*2300*/  FADD R8, R9, R8 ;  /* 0x0000000809087221 */ /* 0x001fca0000000000 */
[----:B------:R-:W0:Y:S02]  /*2310*/  SHFL.BFLY PT, R3, R8, 0x2, 0x1f ;  /* 0x0c401f0008037f89 */ /* 0x000e2400000e0000 */
[----:B0-----:R-:W-:-:S05]  /*2320*/  FADD R5, R8, R3 ;  /* 0x0000000308057221 */ /* 0x001fca0000000000 */
[----:B------:R-:W0:Y:S02]  /*2330*/  SHFL.BFLY PT, R10, R5, 0x1, 0x1f ;  /* 0x0c201f00050a7f89 */ /* 0x000e2400000e0000 */
[----:B0-----:R-:W-:-:S05]  /*2340*/  FADD R10, R5, R10 ;  /* 0x0000000a050a7221 */ /* 0x001fca0000000000 */
[----:B------:R-:W-:Y:S04]  /*2350*/  @P0 STS [R11.X4], R10 ;  /* 0x0000000a0b000388 */ /* 0x000fe80000004800 */
[----:B------:R-:W-:Y:S06]  /*2360*/  BAR.SYNC 0x0 ;  /* 0x0000000000007b1d */ /* 0x000fec0000000000 */
[----:B------:R-:W0:Y:S02]  /*2370*/  LDS R3, [RZ] ;  /* 0x00000000ff037984 */ /* 0x000e240000000800 */
[----:B0-----:R-:W-:-:S04]  /*2380*/  FMUL R3, R3, -0.5 ;  /* 0xbf00000003037820 */ /* 0x001fc80000400000 */
[----:B------:R-:W-:-:S04]  /*2390*/  FMUL R3, R3, R12 ;  /* 0x0000000c03037220 */ /* 0x000fc80000400000 */
[----:B------:R-:W-:-:S01]  /*23a0*/  FMUL R3, R3, 0.00043402778101153671741 ;  /* 0x39e38e3903037820 */ /* 0x000fc20000400000 */
.L_x_3:
[C---:B------:R-:W-:Y:S01]  /*23b0*/  LOP3.LUT R33, R4.reuse, UR4, RZ, 0xfc, !PT ;  /* 0x0000000404217c12 */ /* 0x040fe2000f8efcff */
[----:B------:R-:W-:Y:S01]  /*23c0*/  CS2R R20, SRZ ;  /* 0x0000000000147805 */ /* 0x000fe2000001ff00 */
[----:B------:R-:W-:Y:S01]  /*23d0*/  IADD3 R7, P0, R4, UR4, RZ ;  /* 0x0000000404077c10 */ /* 0x000fe2000ff1e0ff */
[----:B------:R-:W-:Y:S01]  /*23e0*/  CS2R R22, SRZ ;  /* 0x0000000000167805 */ /* 0x000fe2000001ff00 */
[----:B------:R-:W-:Y:S01]  /*23f0*/  ISETP.GE.U32.AND P1, PT, R33, 0x900, PT ;  /* 0x000009002100780c */ /* 0x000fe20003f26070 */
[----:B------:R-:W-:Y:S01]  /*2400*/  CS2R R24, SRZ ;  /* 0x0000000000187805 */ /* 0x000fe2000001ff00 */
[----:B0-----:R-:W-:Y:S01]  /*2410*/  IADD3.X R10, RZ, RZ, RZ, P0, !PT ;  /* 0x000000ffff0a7210 */ /* 0x001fe200007fe4ff */
[----:B------:R-:W-:Y:S01]  /*2420*/  CS2R R26, SRZ ;  /* 0x00000000001a7805 */ /* 0x000fe2000001ff00 */
[----:B------:R-:W-:Y:S02]  /*2430*/  LOP3.LUT R5, R6, UR4, RZ, 0xfc, !PT ;  /* 0x0000000406057c12 */ /* 0x000fe4000f8efcff */
[----:B------:R-:W-:-:S02]  /*2440*/  LEA R8, P0, R7, c[0x0][0x190], 0x2 ;  /* 0x0000640007087a11 */ /* 0x000fc400078010ff */
[----:B------:R-:W-:Y:S01]  /*2450*/  MOV R30, 0x4 ;  /* 0x00000004001e7802 */ /* 0x000fe20000000f00 */
[C---:B------:R-:W-:Y:S01]  /*2460*/  IMAD R5, R0.reuse, 0x900, R5 ;  /* 0x0000090000057824 */ /* 0x040fe200078e0205 */
[----:B------:R-:W-:Y:S01]  /*2470*/  LEA.HI.X R9, R7, c[0x0][0x194], R10, 0x2, P0 ;  /* 0x0000650007097a11 */ /* 0x000fe200000f140a */
[----:B------:R-:W-:Y:S02]  /*2480*/  CS2R R12, SRZ ;  /* 0x00000000000c7805 */ /* 0x000fe4000001ff00 */
[-C--:B------:R-:W-:Y:S01]  /*2490*/  IMAD.WIDE R10, R5, R30.reuse, c[0x0][0x160] ;  /* 0x00005800050a7625 */ /* 0x080fe200078e021e */
[----:B------:R-:W-:Y:S01]  /*24a0*/  CS2R R14, SRZ ;  /* 0x00000000000e7805 */ /* 0x000fe2000001ff00 */
[----:B------:R0:W2:Y:S01]  /*24b0*/  @!P1 LDG.E.EL.128 R20, [R8.64+0x10] ;  /* 0x0000100608149981 */ /* 0x0000a2000c2e1d00 */
[----:B------:R-:W-:Y:S01]  /*24c0*/  CS2R R16, SRZ ;  /* 0x0000000000107805 */ /* 0x000fe2000001ff00 */
[----:B------:R-:W-:Y:S02]  /*24d0*/  IMAD R5, R0, 0x900, R33 ;  /* 0x0000090000057824 */ /* 0x000fe400078e0221 */
[----:B------:R-:W-:Y:S01]  /*24e0*/  IMAD.WIDE.U32 R32, R33, R30, c[0x0][0x190] ;  /* 0x0000640021207625 */ /* 0x000fe200078e001e */
[----:B------:R1:W3:Y:S01]  /*24f0*/  @!P1 LDG.E.EF.128 R24, [R10.64] ;  /* 0x000000060a189981 */ /* 0x0002e2000c0e1d00 */
[----:B------:R-:W-:-:S02]  /*2500*/  CS2R R18, SRZ ;  /* 0x0000000000127805 */ /* 0x000fc4000001ff00 */
[C---:B------:R-:W-:Y:S01]  /*2510*/  IMAD.WIDE R30, R5.reuse, R30, c[0x0][0x160] ;  /* 0x00005800051e7625 */ /* 0x040fe200078e021e */
[----:B------:R-:W4:Y:S01]  /*2520*/  @!P1 LDG.E.EL.128 R12, [R32.64] ;  /* 0x00000006200c9981 */ /* 0x000f22000c2e1d00 */
[----:B------:R-:W-:Y:S01]  /*2530*/  MOV R28, 0x2 ;  /* 0x00000002001c7802 */ /* 0x000fe20000000f00 */
[----:B0-----:R-:W-:Y:S02]  /*2540*/  CS2R R8, SRZ ;  /* 0x0000000000087805 */ /* 0x001fe4000001ff00 */
[----:B------:R2:W5:Y:S01]  /*2550*/  @!P1 LDG.E.EF.128 R16, [R30.64] ;  /* 0x000000061e109981 */ /* 0x000562000c0e1d00 */
[----:B-1----:R-:W-:Y:S01]  /*2560*/  CS2R R10, SRZ ;  /* 0x00000000000a7805 */ /* 0x002fe2000001ff00 */
[----:B------:R-:W-:-:S05]  /*2570*/  IMAD.WIDE R34, R5, R28, c[0x0][0x180] ;  /* 0x0000600005227625 */ /* 0x000fca00078e021c */
[----:B------:R-:W5:Y:S01]  /*2580*/  @!P1 LDG.E.EF.128 R8, [R34.64] ;  /* 0x0000000622089981 */ /* 0x000f62000c0e1d00 */
[----:B------:R-:W-:Y:S01]  /*2590*/  PLOP3.LUT P0, PT, PT, PT, UP0, 0x80, 0x0 ;  /* 0x000000000000781c */ /* 0x000fe20003f0f008 */
[----:B------:R-:W-:Y:S02]  /*25a0*/  UPLOP3.LUT UP0, UPT, UPT, UPT, UPT, 0x40, 0x0 ;  /* 0x000000000000789c */ /* 0x000fe40003f0e870 */
[----:B------:R-:W-:Y:S01]  /*25b0*/  UMOV UR4, 0x800 ;  /* 0x0000080000047882 */ /* 0x000fe20000000000 */
[----:B--2---:R-:W-:Y:S02]  /*25c0*/  SEL R30, R23, RZ, !P1 ;  /* 0x000000ff171e7207 */ /* 0x004fe40004800000 */
[----:B------:R-:W-:Y:S02]  /*25d0*/  SEL R21, R21, RZ, !P1 ;  /* 0x000000ff15157207 */ /* 0x000fe40004800000 */
[----:B------:R-:W-:Y:S02]  /*25e0*/  SEL R7, R20, RZ, !P1 ;  /* 0x000000ff14077207 */ /* 0x000fe40004800000 */
[----:B------:R-:W-:Y:S01]  /*25f0*/  SEL R29, R22, RZ, !P1 ;  /* 0x000000ff161d7207 */ /* 0x000fe20004800000 */
[----:B------:R-:W-:Y:S01]  /*2600*/  FADD R21, R21, 1 ;  /* 0x3f80000015157421 */ /* 0x000fe20000000000 */
[----:B---3--:R-:W-:Y:S01]  /*2610*/  SEL R20, R25, RZ, !P1 ;  /* 0x000000ff19147207 */ /* 0x008fe20004800000 */
[----:B------:R-:W-:Y:S01]  /*2620*/  FADD R25, R30, 1 ;  /* 0x3f8000001e197421 */ /* 0x000fe20000000000 */
[----:B------:R-:W-:Y:S01]  /*2630*/  SEL R22, R27, RZ, !P1 ;  /* 0x000000ff1b167207 */ /* 0x000fe20004800000 */
[----:B------:R-:W-:Y:S01]  /*2640*/  FADD R23, R29, 1 ;  /* 0x3f8000001d177421 */ /* 0x000fe20000000000 */
[----:B----4-:R-:W-:Y:S01]  /*2650*/  SEL R12, R12, RZ, !P1 ;  /* 0x000000ff0c0c7207 */ /* 0x010fe20004800000 */
[----:B------:R-:W-:Y:S01]  /*2660*/  FMUL R21, R20, R21 ;  /* 0x0000001514157220 */ /* 0x000fe20000400000 */
[----:B------:R-:W-:Y:S01]  /*2670*/  SEL R13, R13, RZ, !P1 ;  /* 0x000000ff0d0d7207 */ /* 0x000fe20004800000 */
[----:B------:R-:W-:Y:S01]  /*2680*/  FMUL R25, R22, R25 ;  /* 0x0000001916197220 */ /* 0x000fe20000400000 */
[----:B------:R-:W-:Y:S01]  /*2690*/  SEL R22, R15, RZ, !P1 ;  /* 0x000000ff0f167207 */ /* 0x000fe20004800000 */
[----:B------:R-:W-:Y:S01]  /*26a0*/  FADD R12, R12, 1 ;  /* 0x3f8000000c0c7421 */ /* 0x000fe20000000000 */
[----:B-----5:R-:W-:Y:S01]  /*26b0*/  SEL R15, R16, RZ, !P1 ;  /* 0x000000ff100f7207 */ /* 0x020fe20004800000 */
[----:B------:R-:W-:Y:S01]  /*26c0*/  FADD R13, R13, 1 ;  /* 0x3f8000000d0d7421 */ /* 0x000fe20000000000 */
[----:B------:R-:W-:Y:S01]  /*26d0*/  SEL R20, R14, RZ, !P1 ;  /* 0x000000ff0e147207 */ /* 0x000fe20004800000 */
[----:B------:R-:W-:Y:S01]  /*26e0*/  FADD R7, R7, 1 ;  /* 0x3f80000007077421 */ /* 0x000fe20000000000 */
[----:B------:R-:W-:Y:S01]  /*26f0*/  SEL R14, R17, RZ, !P1 ;  /* 0x000000ff110e7207 */ /* 0x000fe20004800000 */
[----:B------:R-:W-:Y:S01]  /*2700*/  FMUL R15, R15, R12 ;  /* 0x0000000c0f0f7220 */ /* 0x000fe20000400000 */
[----:B------:R-:W-:Y:S01]  /*2710*/  SEL R27, R18, RZ, !P1 ;  /* 0x000000ff121b7207 */ /* 0x000fe20004800000 */
[----:B------:R-:W-:Y:S01]  /*2720*/  FADD R12, R20, 1 ;  /* 0x3f800000140c7421 */ /* 0x000fe20000000000 */
[----:B------:R-:W-:Y:S01]  /*2730*/  SEL R8, R8, RZ, !P1 ;  /* 0x000000ff08087207 */ /* 0x000fe20004800000 */
[----:B------:R-:W-:Y:S01]  /*2740*/  FMUL R17, R14, R13 ;  /* 0x0000000d0e117220 */ /* 0x000fe20000400000 */
[----:B------:R-:W-:Y:S01]  /*2750*/  SEL R16, R19, RZ, !P1 ;  /* 0x000000ff13107207 */ /* 0x000fe20004800000 */
[----:B------:R-:W-:Y:S01]  /*2760*/  FADD R13, R22, 1 ;  /* 0x3f800000160d7421 */ /* 0x000fe20000000000 */
[----:B------:R-:W-:Y:S01]  /*2770*/  FMUL R19, R27, R12 ;  /* 0x0000000c1b137220 */ /* 0x000fe20000400000 */
[----:B------:R-:W-:Y:S01]  /*2780*/  SEL R9, R9, RZ, !P1 ;  /* 0x000000ff09097207 */ /* 0x000fe20004800000 */
[----:B------:R-:W-:Y:S01]  /*2790*/  IMAD.WIDE R28, R5, R28, c[0x0][0x1a8] ;  /* 0x00006a00051c7625 */ /* 0x000fe200078e021c */
[----:B------:R-:W-:Y:S01]  /*27a0*/  PRMT R12, R8, 0x7632, R12 ;  /* 0x00007632080c7816 */ /* 0x000fe2000000000c */
[----:B------:R-:W-:Y:S01]  /*27b0*/  FMUL R13, R16, R13 ;  /* 0x0000000d100d7220 */ /* 0x000fe20000400000 */
[----:B------:R-:W-:Y:S01]  /*27c0*/  SHF.L.U32 R8, R8, 0x10, RZ ;  /* 0x0000001008087819 */ /* 0x000fe200000006ff */
[----:B------:R-:W-:Y:S01]  /*27d0*/  FMUL R16, R2, R15 ;  /* 0x0000000f02107220 */ /* 0x000fe20000400000 */
[----:B------:R-:W-:-:S02]  /*27e0*/  SHF.L.U32 R14, R9, 0x10, RZ ;  /* 0x00000010090e7819 */ /* 0x000fc400000006ff */
[----:B------:R-:W-:Y:S01]  /*27f0*/  SHF.L.U32 R12, R12, 0x10, RZ ;  /* 0x000000100c0c7819 */ /* 0x000fe200000006ff */
[C---:B------:R-:W-:Y:S01]  /*2800*/  FFMA R18, R3.reuse, R8, R16 ;  /* 0x0000000803127223 */ /* 0x040fe20000000010 */
[----:B------:R-:W-:Y:S01]  /*2810*/  SEL R26, R26, RZ, !P1 ;  /* 0x000000ff1a1a7207 */ /* 0x000fe20004800000 */
[----:B------:R-:W-:Y:S01]  /*2820*/  FMUL R15, R3, R14 ;  /* 0x0000000e030f7220 */ /* 0x000fe20000400000 */
[----:B------:R-:W-:Y:S01]  /*2830*/  PRMT R9, R9, 0x7632, R9 ;  /* 0x0000763209097816 */ /* 0x000fe20000000009 */
[----:B------:R-:W-:Y:S01]  /*2840*/  FMUL R16, R3, R12 ;  /* 0x0000000c03107220 */ /* 0x000fe20000400000 */
[----:B------:R-:W-:Y:S01]  /*2850*/  SEL R10, R10, RZ, !P1 ;  /* 0x000000ff0a0a7207 */ /* 0x000fe20004800000 */
[----:B------:R-:W-:Y:S01]  /*2860*/  FMUL R23, R26, R23 ;  /* 0x000000171a177220 */ /* 0x000fe20000400000 */
[----:B------:R-:W-:Y:S01]  /*2870*/  SEL R11, R11, RZ, !P1 ;  /* 0x000000ff0b0b7207 */ /* 0x000fe20004800000 */
[C---:B------:R-:W-:Y:S01]  /*2880*/  FFMA R15, R2.reuse, R19, R15 ;  /* 0x00000013020f7223 */ /* 0x040fe2000000000f */
[----:B------:R-:W-:Y:S01]  /*2890*/  FFMA R26, R2, R17, R16 ;  /* 0x00000011021a7223 */ /* 0x000fe20000000010 */
[----:B------:R-:W-:Y:S01]  /*28a0*/  FFMA R19, R3, R8, R18 ;  /* 0x0000000803137223 */ /* 0x000fe20000000012 */
[----:B------:R-:W-:Y:S01]  /*28b0*/  SHF.L.U32 R16, R9, 0x10, RZ ;  /* 0x0000001009107819 */ /* 0x000fe200000006ff */
[C---:B------:R-:W-:Y:S01]  /*28c0*/  FFMA R17, R3.reuse, R14, R15 ;  /* 0x0000000e03117223 */ /* 0x040fe2000000000f */
[----:B------:R-:W-:Y:S01]  /*28d0*/  PRMT R8, R10, 0x7632, R8 ;  /* 0x000076320a087816 */ /* 0x000fe20000000008 */
[----:B------:R-:W-:Y:S01]  /*28e0*/  FFMA R26, R3, R12, R26 ;  /* 0x0000000c031a7223 */ /* 0x000fe2000000001a */
[----:B------:R-:W-:Y:S01]  /*28f0*/  PRMT R9, R11, 0x7632, R9 ;  /* 0x000076320b097816 */ /* 0x000fe20000000009 */
[----:B------:R-:W-:Y:S01]  /*2900*/  FMUL R15, R3, R16 ;  /* 0x00000010030f7220 */ /* 0x000fe20000400000 */
[----:B------:R-:W-:-:S02]  /*2910*/  SEL R24, R24, RZ, !P1 ;  /* 0x000000ff18187207 */ /* 0x000fc40004800000 */
[----:B------:R-:W-:Y:S01]  /*2920*/  SHF.L.U32 R10, R10, 0x10, RZ ;  /* 0x000000100a0a7819 */ /* 0x000fe200000006ff */
[----:B------:R-:W-:Y:S01]  /*2930*/  FFMA R13, R2, R13, R15 ;  /* 0x0000000d020d7223 */ /* 0x000fe2000000000f */
[----:B------:R-:W-:Y:S01]  /*2940*/  SHF.L.U32 R8, R8, 0x10, RZ ;  /* 0x0000001008087819 */ /* 0x000fe200000006ff */
[----:B------:R-:W-:Y:S01]  /*2950*/  FMUL R7, R24, R7 ;  /* 0x0000000718077220 */ /* 0x000fe20000400000 */
[----:B------:R-:W-:Y:S01]  /*2960*/  SHF.L.U32 R14, R11, 0x10, RZ ;  /* 0x000000100b0e7819 */ /* 0x000fe200000006ff */
[----:B------:R-:W-:Y:S01]  /*2970*/  FFMA R16, R3, R16, R13 ;  /* 0x0000001003107223 */ /* 0x000fe2000000000d */
[----:B------:R-:W-:Y:S01]  /*2980*/  SHF.L.U32 R18, R9, 0x10, RZ ;  /* 0x0000001009127819 */ /* 0x000fe200000006ff */
[C---:B------:R-:W-:Y:S01]  /*2990*/  FMUL R9, R3.reuse, R10 ;  /* 0x0000000a03097220 */ /* 0x040fe20000400000 */
[C---:B------:R-:W-:Y:S01]  /*29a0*/  FMUL R20, R3.reuse, R8 ;  /* 0x0000000803147220 */ /* 0x040fe20000400000 */
[C---:B------:R-:W-:Y:S02]  /*29b0*/  FMUL R22, R3.reuse, R14 ;  /* 0x0000000e03167220 */ /* 0x040fe40000400000 */
[C---:B------:R-:W-:Y:S01]  /*29c0*/  FMUL R24, R3.reuse, R18 ;  /* 0x0000001203187220 */ /* 0x040fe20000400000 */
[C---:B------:R-:W-:Y:S01]  /*29d0*/  FFMA R7, R2.reuse, R7, R9 ;  /* 0x0000000702077223 */ /* 0x040fe20000000009 */
[C---:B------:R-:W-:Y:S01]  /*29e0*/  FFMA R21, R2.reuse, R21, R20 ;  /* 0x0000001502157223 */ /* 0x040fe20000000014 */
[C---:B------:R-:W-:Y:S01]  /*29f0*/  FFMA R23, R2.reuse, R23, R22 ;  /* 0x0000001702177223 */ /* 0x040fe20000000016 */
[----:B------:R-:W-:Y:S01]  /*2a00*/  FFMA R25, R2, R25, R24 ;  /* 0x0000001902197223 */ /* 0x000fe20000000018 */
[C---:B------:R-:W-:Y:S01]  /*2a10*/  FFMA R10, R3.reuse, R10, R7 ;  /* 0x0000000a030a7223 */ /* 0x040fe20000000007 */
[C---:B------:R-:W-:Y:S01]  /*2a20*/  FFMA R21, R3.reuse, R8, R21 ;  /* 0x0000000803157223 */ /* 0x040fe20000000015 */
[C---:B------:R-:W-:Y:S01]  /*2a30*/  FFMA R11, R3.reuse, R14, R23 ;  /* 0x0000000e030b7223 */ /* 0x040fe20000000017 */
[----:B------:R-:W-:Y:S01]  /*2a40*/  FFMA R18, R3, R18, R25 ;  /* 0x0000001203127223 */ /* 0x000fe20000000019 */
[----:B------:R-:W-:-:S02]  /*2a50*/  F2FP.BF16.F32.PACK_AB R8, R26, R19 ;  /* 0x000000131a08723e */ /* 0x000fc400000010ff */
[----:B------:R-:W-:Y:S02]  /*2a60*/  F2FP.BF16.F32.PACK_AB R9, R16, R17 ;  /* 0x000000111009723e */ /* 0x000fe400000010ff */
[----:B------:R-:W-:Y:S02]  /*2a70*/  F2FP.BF16.F32.PACK_AB R10, R21, R10 ;  /* 0x0000000a150a723e */ /* 0x000fe400000010ff */
[----:B------:R-:W-:-:S05]  /*2a80*/  F2FP.BF16.F32.PACK_AB R11, R18, R11 ;  /* 0x0000000b120b723e */ /* 0x000fca00000010ff */
[----:B------:R0:W-:Y:S01]  /*2a90*/  @!P1 STG.E.128 [R28.64], R8 ;  /* 0x000000081c009986 */ /* 0x0001e2000c101d06 */
[----:B------:R-:W-:Y:S05]  /*2aa0*/  @P0 BRA `(.L_x_3) ;  /* 0xfffff90000000947 */ /* 0x000fea000383ffff */
[----:B------:R-:W-:Y:S05]  /*2ab0*/  EXIT ;  /* 0x000000000000794d */ /* 0x000fea0003800000 */
.L_x_4:
[----:B------:R-:W-:-:S00]  /*2ac0*/  BRA `(.L_x_4) ;  /* 0xfffffff000007947 */ /* 0x000fc0000383ffff */
[----:B------:R-:W-:-:S00]  /*2ad0*/  NOP ;  /* 0x0000000000007918 */ /* 0x000fc00000000000 */
        /* <DEDUP_REMOVED lines=10> */
.L_x_5:


//--------------------- .nv.shared.triton__0d1d2d3d4d5d6d7d8d9d10de11de --------------------------
	.section	.nv.shared.triton__0d1d2d3d4d5d6d7d8d9d10de11de,"aw",@nobits
	.align	16
